def matmul_kernel(
    a_ptr,
    b_ptr,
    c_ptr,
    M,
    N,
    K,
    stride_am,
    stride_ak,
    stride_bk,
    stride_bn,
    stride_cm,
    stride_cn,
    BLOCK_M: tl.constexpr,
    BLOCK_N: tl.constexpr,
    BLOCK_K: tl.constexpr,
    GROUP_M: tl.constexpr,
):
    pid = tl.program_id(axis=0)
    num_pid_m = tl.cdiv(M, BLOCK_M)
    num_pid_n = tl.cdiv(N, BLOCK_N)
    num_pid_in_group = GROUP_M * num_pid_n
    group_id = pid // num_pid_in_group
    first_pid_m = group_id * GROUP_M
    group_size_m = min(num_pid_m - first_pid_m, GROUP_M)
    pid_m = first_pid_m + ((pid % num_pid_in_group) % group_size_m)
    pid_n = (pid % num_pid_in_group) // group_size_m

    offs_am = (pid_m * BLOCK_M + tl.arange(0, BLOCK_M)) % M
    offs_bn = (pid_n * BLOCK_N + tl.arange(0, BLOCK_N)) % N
    offs_k = tl.arange(0, BLOCK_K)
    a_ptrs = a_ptr + offs_am[:, None] * stride_am + offs_k[None, :] * stride_ak
    b_ptrs = b_ptr + offs_k[:, None] * stride_bk + offs_bn[None, :] * stride_bn

    acc = tl.zeros((BLOCK_M, BLOCK_N), dtype=tl.float32)
    for kk in range(0, tl.cdiv(K, BLOCK_K)):
        a = tl.load(a_ptrs, mask=offs_k[None, :] < K - kk * BLOCK_K, other=0.0)
        b = tl.load(b_ptrs, mask=offs_k[:, None] < K - kk * BLOCK_K, other=0.0)
        acc = tl.dot(a, b, acc)
        a_ptrs += BLOCK_K * stride_ak
        b_ptrs += BLOCK_K * stride_bk

    c = acc.to(c_ptr.dtype.element_ty)
    offs_cm = pid_m * BLOCK_M + tl.arange(0, BLOCK_M)
    offs_cn = pid_n * BLOCK_N + tl.arange(0, BLOCK_N)
    c_ptrs = c_ptr + offs_cm[:, None] * stride_cm + offs_cn[None, :] * stride_cn
    mask = (offs_cm[:, None] < M) & (offs_cn[None, :] < N)
    tl.store(c_ptrs, c, mask=mask)

# config = {"BLOCK_K": 64, "BLOCK_M": 256, "BLOCK_N": 64, "GROUP_M": 8, "arch": "sm_100", "dtype": "fp16", "num_ctas": 1, "num_stages": 3, "num_warps": 16}
# arch = sm_100


// ===== COMPILED SASS (sm_100a) =====

	.target	sm_100a

	.elftype	@"ET_EXEC"


//--------------------- .note.nv.tkinfo           --------------------------
	.section	.note.nv.tkinfo,"",@"SHT_NOTE"
	.sectionflags	@"SHF_NOTE_NV_TKINFO"
	.tkinfo
        /*0018*/ 	.word	0x00000081
        /*0030*/ 	.string	""
        /*0030*/ 	.string	"ptxas-blackwell"
        /*0030*/ 	.string	"Cuda compilation tools, release 12.9, V12.9.86"
        /*0030*/ 	.string	"Build cuda_12.9.r12.9/compiler.36037853_0"
        /*0030*/ 	.string	"-v  -suppress-debug-info  -lineinfo  -arch sm_100a "



//--------------------- .note.nv.cuver            --------------------------
	.section	.note.nv.cuver,"",@"SHT_NOTE"
	.sectionflags	@"SHF_NOTE_NV_CUVER"
        /*0018*/ 	.short	0x0001
        /*001a*/ 	.short	0x0064
        /*001c*/ 	.short	0x0001
        /*001e*/ 	.short	0x0000
        /*0020*/ 	.short	0x0001
        /*0022*/ 	.short	0x0000


//--------------------- .nv.info                  --------------------------
	.section	.nv.info,"",@"SHT_CUDA_INFO"
	.align	4


	//----- nvinfo : EIATTR_REGCOUNT
	.align		4
        /*0000*/ 	.byte	0x04, 0x2f
        /*0002*/ 	.short	(.L_1 - .L_0)
	.align		4
.L_0:
        /*0004*/ 	.word	index@(matmul_kernel)
        /*0008*/ 	.word	0x00000080


	//----- nvinfo : EIATTR_FRAME_SIZE
	.align		4
.L_1:
        /*000c*/ 	.byte	0x04, 0x11
        /*000e*/ 	.short	(.L_3 - .L_2)
	.align		4
.L_2:
        /*0010*/ 	.word	index@(matmul_kernel)
        /*0014*/ 	.word	0x00000010


	//----- nvinfo : EIATTR_MIN_STACK_SIZE
	.align		4
.L_3:
        /*0018*/ 	.byte	0x04, 0x12
        /*001a*/ 	.short	(.L_5 - .L_4)
	.align		4
.L_4:
        /*001c*/ 	.word	index@(matmul_kernel)
        /*0020*/ 	.word	0x00000010
.L_5:


//--------------------- .nv.info.matmul_kernel    --------------------------
	.section	.nv.info.matmul_kernel,"",@"SHT_CUDA_INFO"
	.sectionflags	@""
	.align	4


	//----- nvinfo : EIATTR_CUDA_API_VERSION
	.align		4
        /*0000*/ 	.byte	0x04, 0x37
        /*0002*/ 	.short	(.L_7 - .L_6)
.L_6:
        /*0004*/ 	.word	0x00000081


	//----- nvinfo : EIATTR_KPARAM_INFO
	.align		4
.L_7:
        /*0008*/ 	.byte	0x04, 0x17
        /*000a*/ 	.short	(.L_9 - .L_8)
.L_8:
        /*000c*/ 	.word	0x00000000
        /*0010*/ 	.short	0x000d
        /*0012*/ 	.short	0x0048
        /*0014*/ 	.byte	0x00, 0xf4, 0x21, 0x00


	//----- nvinfo : EIATTR_KPARAM_INFO
	.align		4
.L_9:
        /*0018*/ 	.byte	0x04, 0x17
        /*001a*/ 	.short	(.L_11 - .L_10)
.L_10:
        /*001c*/ 	.word	0x00000000
        /*0020*/ 	.short	0x000c
        /*0022*/ 	.short	0x0040
        /*0024*/ 	.byte	0x00, 0xf4, 0x21, 0x00


	//----- nvinfo : EIATTR_KPARAM_INFO
	.align		4
.L_11:
        /*0028*/ 	.byte	0x04, 0x17
        /*002a*/ 	.short	(.L_13 - .L_12)
.L_12:
        /*002c*/ 	.word	0x00000000
        /*0030*/ 	.short	0x000b
        /*0032*/ 	.short	0x0038
        /*0034*/ 	.byte	0x00, 0xf0, 0x11, 0x00


	//----- nvinfo : EIATTR_KPARAM_INFO
	.align		4
.L_13:
        /*0038*/ 	.byte	0x04, 0x17
        /*003a*/ 	.short	(.L_15 - .L_14)
.L_14:
        /*003c*/ 	.word	0x00000000
        /*0040*/ 	.short	0x000a
        /*0042*/ 	.short	0x0034
        /*0044*/ 	.byte	0x00, 0xf0, 0x11, 0x00


	//----- nvinfo : EIATTR_KPARAM_INFO
	.align		4
.L_15:
        /*0048*/ 	.byte	0x04, 0x17
        /*004a*/ 	.short	(.L_17 - .L_16)
.L_16:
        /*004c*/ 	.word	0x00000000
        /*0050*/ 	.short	0x0009
        /*0052*/ 	.short	0x0030
        /*0054*/ 	.byte	0x00, 0xf0, 0x11, 0x00


	//----- nvinfo : EIATTR_KPARAM_INFO
	.align		4
.L_17:
        /*0058*/ 	.byte	0x04, 0x17
        /*005a*/ 	.short	(.L_19 - .L_18)
.L_18:
        /*005c*/ 	.word	0x00000000
        /*0060*/ 	.short	0x0008
        /*0062*/ 	.short	0x002c
        /*0064*/ 	.byte	0x00, 0xf0, 0x11, 0x00


	//----- nvinfo : EIATTR_KPARAM_INFO
	.align		4
.L_19:
        /*0068*/ 	.byte	0x04, 0x17
        /*006a*/ 	.short	(.L_21 - .L_20)
.L_20:
        /*006c*/ 	.word	0x00000000
        /*0070*/ 	.short	0x0007
        /*0072*/ 	.short	0x0028
        /*0074*/ 	.byte	0x00, 0xf0, 0x11, 0x00


	//----- nvinfo : EIATTR_KPARAM_INFO
	.align		4
.L_21:
        /*0078*/ 	.byte	0x04, 0x17
        /*007a*/ 	.short	(.L_23 - .L_22)
.L_22:
        /*007c*/ 	.word	0x00000000
        /*0080*/ 	.short	0x0006
        /*0082*/ 	.short	0x0024
        /*0084*/ 	.byte	0x00, 0xf0, 0x11, 0x00


	//----- nvinfo : EIATTR_KPARAM_INFO
	.align		4
.L_23:
        /*0088*/ 	.byte	0x04, 0x17
        /*008a*/ 	.short	(.L_25 - .L_24)
.L_24:
        /*008c*/ 	.word	0x00000000
        /*0090*/ 	.short	0x0005
        /*0092*/ 	.short	0x0020
        /*0094*/ 	.byte	0x00, 0xf0, 0x11, 0x00


	//----- nvinfo : EIATTR_KPARAM_INFO
	.align		4
.L_25:
        /*0098*/ 	.byte	0x04, 0x17
        /*009a*/ 	.short	(.L_27 - .L_26)
.L_26:
        /*009c*/ 	.word	0x00000000
        /*00a0*/ 	.short	0x0004
        /*00a2*/ 	.short	0x001c
        /*00a4*/ 	.byte	0x00, 0xf0, 0x11, 0x00


	//----- nvinfo : EIATTR_KPARAM_INFO
	.align		4
.L_27:
        /*00a8*/ 	.byte	0x04, 0x17
        /*00aa*/ 	.short	(.L_29 - .L_28)
.L_28:
        /*00ac*/ 	.word	0x00000000
        /*00b0*/ 	.short	0x0003
        /*00b2*/ 	.short	0x0018
        /*00b4*/ 	.byte	0x00, 0xf0, 0x11, 0x00


	//----- nvinfo : EIATTR_KPARAM_INFO
	.align		4
.L_29:
        /*00b8*/ 	.byte	0x04, 0x17
        /*00ba*/ 	.short	(.L_31 - .L_30)
.L_30:
        /*00bc*/ 	.word	0x00000000
        /*00c0*/ 	.short	0x0002
        /*00c2*/ 	.short	0x0010
        /*00c4*/ 	.byte	0x00, 0xf4, 0x21, 0x00


	//----- nvinfo : EIATTR_KPARAM_INFO
	.align		4
.L_31:
        /*00c8*/ 	.byte	0x04, 0x17
        /*00ca*/ 	.short	(.L_33 - .L_32)
.L_32:
        /*00cc*/ 	.word	0x00000000
        /*00d0*/ 	.short	0x0001
        /*00d2*/ 	.short	0x0008
        /*00d4*/ 	.byte	0x00, 0xf4, 0x21, 0x00


	//----- nvinfo : EIATTR_KPARAM_INFO
	.align		4
.L_33:
        /*00d8*/ 	.byte	0x04, 0x17
        /*00da*/ 	.short	(.L_35 - .L_34)
.L_34:
        /*00dc*/ 	.word	0x00000000
        /*00e0*/ 	.short	0x0000
        /*00e2*/ 	.short	0x0000
        /*00e4*/ 	.byte	0x00, 0xf4, 0x21, 0x00


	//----- nvinfo : EIATTR_SPARSE_MMA_MASK
	.align		4
.L_35:
        /*00e8*/ 	.byte	0x03, 0x50
        /*00ea*/ 	.short	0x0000


	//----- nvinfo : EIATTR_MAXREG_COUNT
	.align		4
        /*00ec*/ 	.byte	0x03, 0x1b
        /*00ee*/ 	.short	0x0080


	//----- nvinfo : EIATTR_NUM_BARRIERS
	.align		4
        /*00f0*/ 	.byte	0x02, 0x4c
        /*00f2*/ 	.byte	0x01
	.zero		1


	//----- nvinfo : EIATTR_ANNOTATIONS
	.align		4
        /*00f4*/ 	.byte	0x04, 0x55
        /*00f6*/ 	.short	(.L_37 - .L_36)


	//   ....[0]....
.L_36:
        /*00f8*/ 	.word	0x00000001
        /*00fc*/ 	.byte	0x60, 0x07, 0x00, 0x00, 0x01, 0x00, 0x00, 0x00, 0xd0, 0x07, 0x00, 0x00, 0x01, 0x00, 0x00, 0x00
        /*010c*/ 	.byte	0x00, 0x11, 0x00, 0x00, 0x01, 0x00, 0x00, 0x00, 0xe0, 0x14, 0x00, 0x00, 0x01, 0x00, 0x00, 0x00
        /*011c*/ 	.byte	0xb0, 0x1d, 0x00, 0x00, 0x01, 0x00, 0x00, 0x00, 0xa0, 0x2d, 0x00, 0x00, 0x01, 0x00, 0x00, 0x00
        /*012c*/ 	.byte	0xc0, 0x2d, 0x00, 0x00


	//----- nvinfo : EIATTR_VRC_CTA_INIT_COUNT
	.align		4
.L_37:
        /*0130*/ 	.byte	0x02, 0x4a
	.zero		1
	.zero		1


	//----- nvinfo : EIATTR_EXIT_INSTR_OFFSETS
	.align		4
        /*0134*/ 	.byte	0x04, 0x1c
        /*0136*/ 	.short	(.L_39 - .L_38)


	//   ....[0]....
.L_38:
        /*0138*/ 	.word	0x00003ce0


	//   ....[1]....
        /*013c*/ 	.word	0x00003d10


	//----- nvinfo : EIATTR_REQNTID
	.align		4
.L_39:
        /*0140*/ 	.byte	0x04, 0x10
        /*0142*/ 	.short	(.L_41 - .L_40)
.L_40:
        /*0144*/ 	.word	0x00000200
        /*0148*/ 	.word	0x00000001
        /*014c*/ 	.word	0x00000001


	//----- nvinfo : EIATTR_CBANK_PARAM_SIZE
	.align		4
.L_41:
        /*0150*/ 	.byte	0x03, 0x19
        /*0152*/ 	.short	0x0050


	//----- nvinfo : EIATTR_PARAM_CBANK
	.align		4
        /*0154*/ 	.byte	0x04, 0x0a
        /*0156*/ 	.short	(.L_43 - .L_42)
	.align		4
.L_42:
        /*0158*/ 	.word	index@(.nv.constant0.matmul_kernel)
        /*015c*/ 	.short	0x0380
        /*015e*/ 	.short	0x0050


	//----- nvinfo : EIATTR_SW_WAR
	.align		4
.L_43:
        /*0160*/ 	.byte	0x04, 0x36
        /*0162*/ 	.short	(.L_45 - .L_44)
.L_44:
        /*0164*/ 	.word	0x00000008
.L_45:


//--------------------- .nv.compat                --------------------------
	.section	.nv.compat,"",@"SHT_CUDA_COMPAT_INFO"
	.align	4
        /*0000*/ 	.byte	0x02, 0x02, 0x01, 0x00, 0x02, 0x05, 0x05, 0x00, 0x02, 0x03, 0x00, 0x00, 0x02, 0x06, 0x01, 0x00


//--------------------- .nv.callgraph             --------------------------
	.section	.nv.callgraph,"",@"SHT_CUDA_CALLGRAPH"
	.align	4
	.sectionentsize	8
	.align		4
        /*0000*/ 	.word	0x00000000
	.align		4
        /*0004*/ 	.word	0xffffffff
	.align		4
        /*0008*/ 	.word	0x00000000
	.align		4
        /*000c*/ 	.word	0xfffffffe
	.align		4
        /*0010*/ 	.word	0x00000000
	.align		4
        /*0014*/ 	.word	0xfffffffd
	.align		4
        /*0018*/ 	.word	0x00000000
	.align		4
        /*001c*/ 	.word	0xfffffffc


//--------------------- .text.matmul_kernel       --------------------------
	.section	.text.matmul_kernel,"ax",@progbits
	.align	128
        .global         matmul_kernel
        .type           matmul_kernel,@function
        .size           matmul_kernel,(.L_x_4 - matmul_kernel)
        .other          matmul_kernel,@"STO_CUDA_ENTRY STV_DEFAULT"
matmul_kernel:
.text.matmul_kernel:
[----:B------:R-:W0:Y:S08]  /*0000*/  LDC R1, c[0x0][0x37c] ;  /* 0x0000df00ff017b82 */ /* 0x000e300000000800 */
[----:B------:R-:W1:Y:S01]  /*0010*/  LDC.64 R10, c[0x0][0x398] ;  /* 0x0000e600ff0a7b82 */ /* 0x000e620000000a00 */
[----:B------:R-:W2:Y:S01]  /*0020*/  S2R R5, SR_CTAID.X ;  /* 0x0000000000057919 */ /* 0x000ea20000002500 */
[----:B------:R-:W3:Y:S01]  /*0030*/  LDCU UR4, c[0x0][0x3a0] ;  /* 0x00007400ff0477ac */ /* 0x000ee20008000800 */
[----:B0-----:R-:W-:Y:S01]  /*0040*/  VIADD R1, R1, 0xfffffff0 ;  /* 0xfffffff001017836 */ /* 0x001fe20000000000 */
[----:B------:R-:W0:Y:S01]  /*0050*/  S2R R27, SR_TID.X ;  /* 0x00000000001b7919 */ /* 0x000e220000002100 */
[----:B------:R-:W-:Y:S01]  /*0060*/  UMOV UR5, 0x400 ;  /* 0x0000040000057882 */ /* 0x000fe20000000000 */
[----:B------:R-:W4:Y:S02]  /*0070*/  LDCU.64 UR8, c[0x0][0x358] ;  /* 0x00006b00ff0877ac */ /* 0x000f240008000a00 */
[----:B------:R-:W5:Y:S01]  /*0080*/  S2UR UR6, SR_CgaCtaId ;  /* 0x00000000000679c3 */ /* 0x000f620000008800 */
[----:B------:R-:W0:Y:S01]  /*0090*/  LDCU UR7, c[0x0][0x3a0] ;  /* 0x00007400ff0777ac */ /* 0x000e220008000800 */
[----:B---3--:R-:W-:Y:S01]  /*00a0*/  UIADD3 UR4, UPT, UPT, UR4, 0x3f, URZ ;  /* 0x0000003f04047890 */ /* 0x008fe2000fffe0ff */
[----:B-1----:R-:W-:-:S03]  /*00b0*/  VIADD R0, R11, 0x3f ;  /* 0x0000003f0b007836 */ /* 0x002fc60000000000 */
[----:B------:R-:W-:Y:S02]  /*00c0*/  UISETP.GT.AND UP0, UPT, UR4, 0x3f, UPT ;  /* 0x0000003f0400788c */ /* 0x000fe4000bf04270 */
[----:B------:R-:W-:Y:S01]  /*00d0*/  SHF.R.S32.HI R3, RZ, 0x1f, R0 ;  /* 0x0000001fff037819 */ /* 0x000fe20000011400 */
[----:B-----5:R-:W-:-:S03]  /*00e0*/  ULEA UR5, UR6, UR5, 0x18 ;  /* 0x0000000506057291 */ /* 0x020fc6000f8ec0ff */
[----:B------:R-:W-:Y:S02]  /*00f0*/  LEA.HI R3, R3, R0, RZ, 0x6 ;  /* 0x0000000003037211 */ /* 0x000fe400078f30ff */
[----:B--2---:R-:W-:Y:S02]  /*0100*/  IABS R8, R5 ;  /* 0x0000000500087213 */ /* 0x004fe40000000000 */
[----:B------:R-:W-:Y:S02]  /*0110*/  SHF.R.S32.HI R3, RZ, 0x6, R3 ;  /* 0x00000006ff037819 */ /* 0x000fe40000011403 */
[----:B0-----:R-:W-:-:S03]  /*0120*/  LOP3.LUT R28, R27, 0x1c0, RZ, 0xc0, !PT ;  /* 0x000001c01b1c7812 */ /* 0x001fc600078ec0ff */
[----:B------:R-:W-:-:S05]  /*0130*/  IMAD.SHL.U32 R4, R3, 0x8, RZ ;  /* 0x0000000803047824 */ /* 0x000fca00078e00ff */
[-C--:B------:R-:W-:Y:S02]  /*0140*/  IABS R7, R4.reuse ;  /* 0x0000000400077213 */ /* 0x080fe40000000000 */
[----:B------:R-:W-:Y:S02]  /*0150*/  IABS R12, R4 ;  /* 0x00000004000c7213 */ /* 0x000fe40000000000 */
[----:B------:R-:W0:Y:S08]  /*0160*/  I2F.RP R0, R7 ;  /* 0x0000000700007306 */ /* 0x000e300000209400 */
[----:B0-----:R-:W0:Y:S02]  /*0170*/  MUFU.RCP R0, R0 ;  /* 0x0000000000007308 */ /* 0x001e240000001000 */
[----:B0-----:R-:W-:-:S02]  /*0180*/  VIADD R2, R0, 0xffffffe ;  /* 0x0ffffffe00027836 */ /* 0x001fc40000000000 */
[----:B------:R-:W-:Y:S01]  /*0190*/  IMAD.MOV R0, RZ, RZ, -R12 ;  /* 0x000000ffff007224 */ /* 0x000fe200078e0a0c */
[----:B------:R-:W-:-:S03]  /*01a0*/  SHF.R.U32.HI R12, RZ, 0x8, R27 ;  /* 0x00000008ff0c7819 */ /* 0x000fc6000001161b */
[----:B------:R0:W1:Y:S01]  /*01b0*/  F2I.FTZ.U32.TRUNC.NTZ R3, R2 ;  /* 0x0000000200037305 */ /* 0x000062000021f000 */
[----:B------:R-:W-:-:S04]  /*01c0*/  SGXT.U32 R12, R12, 0x1 ;  /* 0x000000010c0c781a */ /* 0x000fc80000000000 */
[C---:B------:R-:W-:Y:S01]  /*01d0*/  LOP3.LUT R95, R12.reuse, 0x2, RZ, 0xfc, !PT ;  /* 0x000000020c5f7812 */ /* 0x040fe200078efcff */
[----:B0-----:R-:W-:Y:S01]  /*01e0*/  IMAD.MOV.U32 R2, RZ, RZ, RZ ;  /* 0x000000ffff027224 */ /* 0x001fe200078e00ff */
[C---:B------:R-:W-:Y:S02]  /*01f0*/  LOP3.LUT R96, R12.reuse, 0x4, RZ, 0xfc, !PT ;  /* 0x000000040c607812 */ /* 0x040fe400078efcff */
[C---:B------:R-:W-:Y:S02]  /*0200*/  LOP3.LUT R97, R12.reuse, 0x6, RZ, 0xfc, !PT ;  /* 0x000000060c617812 */ /* 0x040fe400078efcff */
[C---:B------:R-:W-:Y:S01]  /*0210*/  LOP3.LUT R98, R12.reuse, 0x8, RZ, 0xfc, !PT ;  /* 0x000000080c627812 */ /* 0x040fe200078efcff */
[--C-:B-1----:R-:W-:Y:S01]  /*0220*/  IMAD.MOV R6, RZ, RZ, -R3.reuse ;  /* 0x000000ffff067224 */ /* 0x102fe200078e0a03 */
[C---:B------:R-:W-:Y:S02]  /*0230*/  LOP3.LUT R99, R12.reuse, 0xa, RZ, 0xfc, !PT ;  /* 0x0000000a0c637812 */ /* 0x040fe400078efcff */
[----:B------:R-:W-:Y:S01]  /*0240*/  LOP3.LUT R100, R12, 0xc, RZ, 0xfc, !PT ;  /* 0x0000000c0c647812 */ /* 0x000fe200078efcff */
[----:B------:R-:W-:Y:S01]  /*0250*/  IMAD R9, R6, R7, RZ ;  /* 0x0000000706097224 */ /* 0x000fe200078e02ff */
[C---:B------:R-:W-:Y:S01]  /*0260*/  LOP3.LUT R101, R12.reuse, 0xe, RZ, 0xfc, !PT ;  /* 0x0000000e0c657812 */ /* 0x040fe200078efcff */
[----:B------:R-:W-:Y:S01]  /*0270*/  IMAD.MOV.U32 R6, RZ, RZ, R8 ;  /* 0x000000ffff067224 */ /* 0x000fe200078e0008 */
[C---:B------:R-:W-:Y:S01]  /*0280*/  LOP3.LUT R102, R12.reuse, 0x10, RZ, 0xfc, !PT ;  /* 0x000000100c667812 */ /* 0x040fe200078efcff */
[----:B------:R-:W-:Y:S01]  /*0290*/  IMAD.HI.U32 R3, R3, R9, R2 ;  /* 0x0000000903037227 */ /* 0x000fe200078e0002 */
[----:B------:R-:W-:-:S02]  /*02a0*/  LOP3.LUT R103, R12, 0x12, RZ, 0xfc, !PT ;  /* 0x000000120c677812 */ /* 0x000fc400078efcff */
[C---:B------:R-:W-:Y:S02]  /*02b0*/  LOP3.LUT R104, R12.reuse, 0x14, RZ, 0xfc, !PT ;  /* 0x000000140c687812 */ /* 0x040fe400078efcff */
[C---:B------:R-:W-:Y:S01]  /*02c0*/  LOP3.LUT R105, R12.reuse, 0x16, RZ, 0xfc, !PT ;  /* 0x000000160c697812 */ /* 0x040fe200078efcff */
[----:B------:R-:W-:Y:S01]  /*02d0*/  IMAD.HI.U32 R3, R3, R6, RZ ;  /* 0x0000000603037227 */ /* 0x000fe200078e00ff */
[C---:B------:R-:W-:Y:S02]  /*02e0*/  LOP3.LUT R106, R12.reuse, 0x18, RZ, 0xfc, !PT ;  /* 0x000000180c6a7812 */ /* 0x040fe400078efcff */
[C---:B------:R-:W-:Y:S01]  /*02f0*/  LOP3.LUT R107, R12.reuse, 0x1a, RZ, 0xfc, !PT ;  /* 0x0000001a0c6b7812 */ /* 0x040fe200078efcff */
[----:B------:R-:W-:Y:S01]  /*0300*/  IMAD R0, R3, R0, R6 ;  /* 0x0000000003007224 */ /* 0x000fe200078e0206 */
[C---:B------:R-:W-:Y:S02]  /*0310*/  LOP3.LUT R108, R12.reuse, 0x1c, RZ, 0xfc, !PT ;  /* 0x0000001c0c6c7812 */ /* 0x040fe400078efcff */
[----:B------:R-:W-:-:S02]  /*0320*/  LOP3.LUT R109, R12, 0x1e, RZ, 0xfc, !PT ;  /* 0x0000001e0c6d7812 */ /* 0x000fc400078efcff */
[----:B------:R-:W-:Y:S02]  /*0330*/  ISETP.GT.U32.AND P1, PT, R7, R0, PT ;  /* 0x000000000700720c */ /* 0x000fe40003f24070 */
[C---:B------:R-:W-:Y:S02]  /*0340*/  LOP3.LUT R110, R12.reuse, 0x20, RZ, 0xfc, !PT ;  /* 0x000000200c6e7812 */ /* 0x040fe400078efcff */
[C---:B------:R-:W-:Y:S02]  /*0350*/  LOP3.LUT R111, R12.reuse, 0x22, RZ, 0xfc, !PT ;  /* 0x000000220c6f7812 */ /* 0x040fe400078efcff */
[C---:B------:R-:W-:Y:S02]  /*0360*/  LOP3.LUT R112, R12.reuse, 0x24, RZ, 0xfc, !PT ;  /* 0x000000240c707812 */ /* 0x040fe400078efcff */
[C---:B------:R-:W-:Y:S02]  /*0370*/  LOP3.LUT R113, R12.reuse, 0x26, RZ, 0xfc, !PT ;  /* 0x000000260c717812 */ /* 0x040fe400078efcff */
[----:B------:R-:W-:-:S02]  /*0380*/  LOP3.LUT R114, R12, 0x28, RZ, 0xfc, !PT ;  /* 0x000000280c727812 */ /* 0x000fc400078efcff */
[----:B------:R-:W-:Y:S01]  /*0390*/  LOP3.LUT R115, R12, 0x2a, RZ, 0xfc, !PT ;  /* 0x0000002a0c737812 */ /* 0x000fe200078efcff */
[----:B------:R-:W-:Y:S01]  /*03a0*/  @!P1 IMAD.IADD R0, R0, 0x1, -R7 ;  /* 0x0000000100009824 */ /* 0x000fe200078e0a07 */
[----:B------:R-:W-:Y:S01]  /*03b0*/  LOP3.LUT R116, R12, 0x2c, RZ, 0xfc, !PT ;  /* 0x0000002c0c747812 */ /* 0x000fe200078efcff */
[----:B------:R-:W-:Y:S01]  /*03c0*/  @!P1 VIADD R3, R3, 0x1 ;  /* 0x0000000103039836 */ /* 0x000fe20000000000 */
[----:B------:R-:W-:Y:S02]  /*03d0*/  ISETP.NE.AND P1, PT, R4, RZ, PT ;  /* 0x000000ff0400720c */ /* 0x000fe40003f25270 */
[----:B------:R-:W-:Y:S02]  /*03e0*/  ISETP.GE.U32.AND P0, PT, R0, R7, PT ;  /* 0x000000070000720c */ /* 0x000fe40003f06070 */
[----:B------:R-:W-:Y:S02]  /*03f0*/  LOP3.LUT R0, R5, R4, RZ, 0x3c, !PT ;  /* 0x0000000405007212 */ /* 0x000fe400078e3cff */
[----:B------:R-:W-:-:S02]  /*0400*/  LOP3.LUT R118, R12, 0x2e, RZ, 0xfc, !PT ;  /* 0x0000002e0c767812 */ /* 0x000fc400078efcff */
[----:B------:R-:W-:Y:S01]  /*0410*/  ISETP.GE.AND P2, PT, R0, RZ, PT ;  /* 0x000000ff0000720c */ /* 0x000fe20003f46270 */
[----:B------:R-:W-:Y:S01]  /*0420*/  VIADD R0, R10, 0xff ;  /* 0x000000ff0a007836 */ /* 0x000fe20000000000 */
[C---:B------:R-:W-:Y:S02]  /*0430*/  LOP3.LUT R119, R12.reuse, 0x30, RZ, 0xfc, !PT ;  /* 0x000000300c777812 */ /* 0x040fe400078efcff */
[C---:B------:R-:W-:Y:S02]  /*0440*/  LOP3.LUT R120, R12.reuse, 0x32, RZ, 0xfc, !PT ;  /* 0x000000320c787812 */ /* 0x040fe400078efcff */
[C---:B------:R-:W-:Y:S01]  /*0450*/  LOP3.LUT R121, R12.reuse, 0x34, RZ, 0xfc, !PT ;  /* 0x000000340c797812 */ /* 0x040fe200078efcff */
[----:B------:R-:W-:Y:S01]  /*0460*/  @P0 VIADD R3, R3, 0x1 ;  /* 0x0000000103030836 */ /* 0x000fe20000000000 */
[C---:B------:R-:W-:Y:S02]  /*0470*/  LOP3.LUT R122, R12.reuse, 0x36, RZ, 0xfc, !PT ;  /* 0x000000360c7a7812 */ /* 0x040fe400078efcff */
[----:B------:R-:W-:Y:S01]  /*0480*/  LOP3.LUT R123, R12, 0x38, RZ, 0xfc, !PT ;  /* 0x000000380c7b7812 */ /* 0x000fe200078efcff */
[----:B------:R-:W-:Y:S01]  /*0490*/  IMAD.MOV.U32 R2, RZ, RZ, R3 ;  /* 0x000000ffff027224 */ /* 0x000fe200078e0003 */
[----:B------:R-:W-:-:S02]  /*04a0*/  SHF.R.S32.HI R3, RZ, 0x1f, R0 ;  /* 0x0000001fff037819 */ /* 0x000fc40000011400 */
[C---:B------:R-:W-:Y:S01]  /*04b0*/  LOP3.LUT R124, R12.reuse, 0x3a, RZ, 0xfc, !PT ;  /* 0x0000003a0c7c7812 */ /* 0x040fe200078efcff */
[----:B------:R-:W-:Y:S01]  /*04c0*/  @!P2 IMAD.MOV R2, RZ, RZ, -R2 ;  /* 0x000000ffff02a224 */ /* 0x000fe200078e0a02 */
[----:B------:R-:W-:Y:S02]  /*04d0*/  @!P1 LOP3.LUT R2, RZ, R4, RZ, 0x33, !PT ;  /* 0x00000004ff029212 */ /* 0x000fe400078e33ff */
[----:B------:R-:W-:Y:S02]  /*04e0*/  LEA.HI R3, R3, R0, RZ, 0x8 ;  /* 0x0000000003037211 */ /* 0x000fe400078f40ff */
[----:B------:R-:W-:Y:S01]  /*04f0*/  LOP3.LUT R125, R12, 0x3c, RZ, 0xfc, !PT ;  /* 0x0000003c0c7d7812 */ /* 0x000fe200078efcff */
[----:B------:R-:W-:Y:S02]  /*0500*/  IMAD.SHL.U32 R6, R2, 0x8, RZ ;  /* 0x0000000802067824 */ /* 0x000fe400078e00ff */
[----:B------:R-:W-:-:S03]  /*0510*/  IMAD.MOV R2, RZ, RZ, -R2 ;  /* 0x000000ffff027224 */ /* 0x000fc600078e0a02 */
[----:B------:R-:W-:Y:S01]  /*0520*/  LEA.HI.SX32 R3, R3, -R6, 0x18 ;  /* 0x8000000603037211 */ /* 0x000fe200078fc2ff */
[----:B------:R-:W-:-:S03]  /*0530*/  IMAD R4, R4, R2, R5 ;  /* 0x0000000204047224 */ /* 0x000fc600078e0205 */
[----:B------:R-:W-:Y:S02]  /*0540*/  VIMNMX R13, PT, PT, R3, 0x8, PT ;  /* 0x00000008030d7848 */ /* 0x000fe40003fe0100 */
[----:B------:R-:W-:Y:S02]  /*0550*/  IABS R9, R4 ;  /* 0x0000000400097213 */ /* 0x000fe40000000000 */
[----:B------:R-:W-:-:S04]  /*0560*/  IABS R7, R13 ;  /* 0x0000000d00077213 */ /* 0x000fc80000000000 */
[----:B------:R-:W0:Y:S08]  /*0570*/  I2F.RP R0, R7 ;  /* 0x0000000700007306 */ /* 0x000e300000209400 */
[----:B0-----:R-:W0:Y:S02]  /*0580*/  MUFU.RCP R0, R0 ;  /* 0x0000000000007308 */ /* 0x001e240000001000 */
[----:B0-----:R-:W-:-:S06]  /*0590*/  VIADD R3, R0, 0xffffffe ;  /* 0x0ffffffe00037836 */ /* 0x001fcc0000000000 */
[----:B------:R-:W0:Y:S02]  /*05a0*/  F2I.FTZ.U32.TRUNC.NTZ R3, R3 ;  /* 0x0000000300037305 */ /* 0x000e24000021f000 */
[----:B0-----:R-:W-:-:S04]  /*05b0*/  IMAD.MOV R8, RZ, RZ, -R3 ;  /* 0x000000ffff087224 */ /* 0x001fc800078e0a03 */
[----:B------:R-:W-:Y:S01]  /*05c0*/  IMAD.MOV.U32 R2, RZ, RZ, R8 ;  /* 0x000000ffff027224 */ /* 0x000fe200078e0008 */
[----:B------:R-:W-:-:S03]  /*05d0*/  IABS R8, R13 ;  /* 0x0000000d00087213 */ /* 0x000fc60000000000 */
[----:B------:R-:W-:Y:S02]  /*05e0*/  IMAD R5, R2, R7, RZ ;  /* 0x0000000702057224 */ /* 0x000fe400078e02ff */
[----:B------:R-:W-:Y:S02]  /*05f0*/  IMAD.MOV.U32 R2, RZ, RZ, RZ ;  /* 0x000000ffff027224 */ /* 0x000fe400078e00ff */
[----:B------:R-:W-:Y:S02]  /*0600*/  IMAD.MOV R0, RZ, RZ, -R8 ;  /* 0x000000ffff007224 */ /* 0x000fe400078e0a08 */
[----:B------:R-:W-:Y:S01]  /*0610*/  IMAD.HI.U32 R2, R3, R5, R2 ;  /* 0x0000000503027227 */ /* 0x000fe200078e0002 */
[----:B------:R-:W-:-:S05]  /*0620*/  LOP3.LUT R3, R27, 0xff, RZ, 0xc0, !PT ;  /* 0x000000ff1b037812 */ /* 0x000fca00078ec0ff */
[----:B------:R-:W-:-:S04]  /*0630*/  IMAD.HI.U32 R2, R2, R9, RZ ;  /* 0x0000000902027227 */ /* 0x000fc800078e00ff */
[----:B------:R-:W-:-:S05]  /*0640*/  IMAD R0, R2, R0, R9 ;  /* 0x0000000002007224 */ /* 0x000fca00078e0209 */
[----:B------:R-:W-:-:S13]  /*0650*/  ISETP.GT.U32.AND P1, PT, R7, R0, PT ;  /* 0x000000000700720c */ /* 0x000fda0003f24070 */
[----:B------:R-:W-:Y:S02]  /*0660*/  @!P1 IMAD.IADD R0, R0, 0x1, -R7 ;  /* 0x0000000100009824 */ /* 0x000fe400078e0a07 */
[----:B------:R-:W-:Y:S01]  /*0670*/  @!P1 VIADD R2, R2, 0x1 ;  /* 0x0000000102029836 */ /* 0x000fe20000000000 */
[----:B------:R-:W-:Y:S02]  /*0680*/  ISETP.NE.AND P1, PT, R13, RZ, PT ;  /* 0x000000ff0d00720c */ /* 0x000fe40003f25270 */
[----:B------:R-:W-:Y:S02]  /*0690*/  ISETP.GE.U32.AND P0, PT, R0, R7, PT ;  /* 0x000000070000720c */ /* 0x000fe40003f06070 */
[----:B------:R-:W-:-:S04]  /*06a0*/  LOP3.LUT R0, R4, R13, RZ, 0x3c, !PT ;  /* 0x0000000d04007212 */ /* 0x000fc800078e3cff */
[----:B------:R-:W-:-:S07]  /*06b0*/  ISETP.GE.AND P2, PT, R0, RZ, PT ;  /* 0x000000ff0000720c */ /* 0x000fce0003f46270 */
[----:B------:R-:W-:-:S04]  /*06c0*/  @P0 VIADD R2, R2, 0x1 ;  /* 0x0000000102020836 */ /* 0x000fc80000000000 */
[----:B------:R-:W-:Y:S01]  /*06d0*/  IMAD.MOV.U32 R94, RZ, RZ, R2 ;  /* 0x000000ffff5e7224 */ /* 0x000fe200078e0002 */
[----:B------:R-:W-:-:S03]  /*06e0*/  LOP3.LUT R2, R12, 0x3e, RZ, 0xfc, !PT ;  /* 0x0000003e0c027812 */ /* 0x000fc600078efcff */
[----:B------:R-:W-:Y:S01]  /*06f0*/  @!P2 IMAD.MOV R94, RZ, RZ, -R94 ;  /* 0x000000ffff5ea224 */ /* 0x000fe200078e0a5e */
[----:B------:R-:W-:-:S05]  /*0700*/  @!P1 LOP3.LUT R94, RZ, R13, RZ, 0x33, !PT ;  /* 0x0000000dff5e9212 */ /* 0x000fca00078e33ff */
[----:B------:R-:W-:Y:S02]  /*0710*/  IMAD.MOV R0, RZ, RZ, -R94 ;  /* 0x000000ffff007224 */ /* 0x000fe400078e0a5e */
[----:B------:R-:W-:Y:S02]  /*0720*/  IMAD.SHL.U32 R94, R94, 0x40, RZ ;  /* 0x000000405e5e7824 */ /* 0x000fe400078e00ff */
[----:B------:R-:W-:-:S04]  /*0730*/  IMAD R0, R13, R0, R4 ;  /* 0x000000000d007224 */ /* 0x000fc800078e0204 */
[----:B------:R-:W-:-:S04]  /*0740*/  IMAD.IADD R0, R6, 0x1, R0 ;  /* 0x0000000106007824 */ /* 0x000fc800078e0200 */
[----:B------:R-:W-:-:S05]  /*0750*/  IMAD R29, R0, 0x100, R3 ;  /* 0x00000100001d7824 */ /* 0x000fca00078e0203 */
[----:B------:R0:W-:Y:S01]  /*0760*/  STL [R1+0x4], R29 ;  /* 0x0000041d01007387 */ /* 0x0001e20000100800 */
[----:B----4-:R-:W-:Y:S05]  /*0770*/  BRA.U UP0, `(.L_x_0) ;  /* 0x00000001002c7547 */ /* 0x010fea000b800000 */
[----:B------:R-:W-:Y:S01]  /*0780*/  IMAD.SHL.U32 R0, R27, 0x100, RZ ;  /* 0x000001001b007824 */ /* 0x000fe200078e00ff */
[----:B------:R-:W-:Y:S02]  /*0790*/  CS2R R52, SRZ ;  /* 0x0000000000347805 */ /* 0x000fe4000001ff00 */
[----:B------:R-:W-:Y:S02]  /*07a0*/  CS2R R54, SRZ ;  /* 0x0000000000367805 */ /* 0x000fe4000001ff00 */
[----:B------:R-:W-:Y:S02]  /*07b0*/  CS2R R64, SRZ ;  /* 0x0000000000407805 */ /* 0x000fe4000001ff00 */
[----:B------:R-:W-:Y:S01]  /*07c0*/  CS2R R66, SRZ ;  /* 0x0000000000427805 */ /* 0x000fe2000001ff00 */
[----:B------:R1:W-:Y:S01]  /*07d0*/  STL [R1+0x8], R0 ;  /* 0x0000080001007387 */ /* 0x0003e20000100800 */
[----:B------:R-:W-:Y:S02]  /*07e0*/  CS2R R68, SRZ ;  /* 0x0000000000447805 */ /* 0x000fe4000001ff00 */
[----:B------:R-:W-:-:S02]  /*07f0*/  CS2R R70, SRZ ;  /* 0x0000000000467805 */ /* 0x000fc4000001ff00 */
[----:B------:R-:W-:Y:S02]  /*0800*/  CS2R R20, SRZ ;  /* 0x0000000000147805 */ /* 0x000fe4000001ff00 */
[----:B------:R-:W-:Y:S01]  /*0810*/  CS2R R22, SRZ ;  /* 0x0000000000167805 */ /* 0x000fe2000001ff00 */
[----:B------:R-:W-:Y:S06]  /*0820*/  BRA `(.L_x_1) ;  /* 0x00000024005c7947 */ /* 0x000fec0003800000 */
.L_x_0:
[----:B------:R-:W-:Y:S01]  /*0830*/  IABS R16, R10 ;  /* 0x0000000a00107213 */ /* 0x000fe20000000000 */
[----:B------:R-:W1:Y:S01]  /*0840*/  LDCU UR6, c[0x0][0x3a4] ;  /* 0x00007480ff0677ac */ /* 0x000e620008000800 */
[----:B------:R-:W-:Y:S02]  /*0850*/  IABS R4, R11 ;  /* 0x0000000b00047213 */ /* 0x000fe40000000000 */
[----:B------:R-:W-:Y:S01]  /*0860*/  CS2R R52, SRZ ;  /* 0x0000000000347805 */ /* 0x000fe2000001ff00 */
[----:B------:R-:W2:Y:S01]  /*0870*/  I2F.RP R3, R16 ;  /* 0x0000001000037306 */ /* 0x000ea20000209400 */
[----:B------:R-:W-:Y:S02]  /*0880*/  LEA.HI R18, R28, R94, RZ, 0x1a ;  /* 0x0000005e1c127211 */ /* 0x000fe400078fd0ff */
[----:B------:R-:W-:Y:S02]  /*0890*/  CS2R R54, SRZ ;  /* 0x0000000000367805 */ /* 0x000fe4000001ff00 */
[----:B------:R-:W-:-:S02]  /*08a0*/  CS2R R60, SRZ ;  /* 0x00000000003c7805 */ /* 0x000fc4000001ff00 */
[----:B------:R-:W-:Y:S02]  /*08b0*/  CS2R R62, SRZ ;  /* 0x00000000003e7805 */ /* 0x000fe4000001ff00 */
[----:B------:R-:W-:Y:S01]  /*08c0*/  IABS R23, R18 ;  /* 0x0000001200177213 */ /* 0x000fe20000000000 */
[C---:B------:R-:W-:Y:S01]  /*08d0*/  VIADD R20, R18.reuse, 0x30 ;  /* 0x0000003012147836 */ /* 0x040fe20000000000 */
[----:B------:R-:W-:Y:S01]  /*08e0*/  CS2R R68, SRZ ;  /* 0x0000000000447805 */ /* 0x000fe2000001ff00 */
[----:B------:R-:W3:Y:S01]  /*08f0*/  I2F.RP R0, R4 ;  /* 0x0000000400007306 */ /* 0x000ee20000209400 */
[C---:B------:R-:W-:Y:S01]  /*0900*/  VIADD R22, R18.reuse, 0x28 ;  /* 0x0000002812167836 */ /* 0x040fe20000000000 */
[----:B------:R-:W-:Y:S01]  /*0910*/  CS2R R70, SRZ ;  /* 0x0000000000467805 */ /* 0x000fe2000001ff00 */
[C---:B------:R-:W-:Y:S01]  /*0920*/  VIADD R24, R18.reuse, 0x20 ;  /* 0x0000002012187836 */ /* 0x040fe20000000000 */
[----:B------:R-:W-:Y:S01]  /*0930*/  CS2R R76, SRZ ;  /* 0x00000000004c7805 */ /* 0x000fe2000001ff00 */
[C---:B------:R-:W-:Y:S01]  /*0940*/  VIADD R26, R18.reuse, 0x10 ;  /* 0x00000010121a7836 */ /* 0x040fe20000000000 */
[----:B------:R-:W-:Y:S01]  /*0950*/  CS2R R78, SRZ ;  /* 0x00000000004e7805 */ /* 0x000fe2000001ff00 */
[----:B------:R-:W-:Y:S01]  /*0960*/  VIADD R25, R18, 0x18 ;  /* 0x0000001812197836 */ /* 0x000fe20000000000 */
[----:B--2---:R-:W2:Y:S01]  /*0970*/  MUFU.RCP R3, R3 ;  /* 0x0000000300037308 */ /* 0x004ea20000001000 */
[----:B------:R-:W-:-:S02]  /*0980*/  IABS R15, R24 ;  /* 0x00000018000f7213 */ /* 0x000fc40000000000 */
[----:B------:R-:W-:Y:S02]  /*0990*/  CS2R R72, SRZ ;  /* 0x0000000000487805 */ /* 0x000fe4000001ff00 */
[----:B------:R-:W-:Y:S02]  /*09a0*/  IABS R19, R26 ;  /* 0x0000001a00137213 */ /* 0x000fe40000000000 */
[----:B------:R-:W-:Y:S02]  /*09b0*/  CS2R R74, SRZ ;  /* 0x00000000004a7805 */ /* 0x000fe4000001ff00 */
[----:B------:R-:W-:Y:S02]  /*09c0*/  IABS R17, R25 ;  /* 0x0000001900117213 */ /* 0x000fe40000000000 */
[----:B------:R-:W-:Y:S02]  /*09d0*/  CS2R R64, SRZ ;  /* 0x0000000000407805 */ /* 0x000fe4000001ff00 */
[----:B------:R-:W-:Y:S01]  /*09e0*/  CS2R R66, SRZ ;  /* 0x0000000000427805 */ /* 0x000fe2000001ff00 */
[----:B---3--:R-:W3:Y:S01]  /*09f0*/  MUFU.RCP R0, R0 ;  /* 0x0000000000007308 */ /* 0x008ee20000001000 */
[----:B------:R-:W-:-:S02]  /*0a00*/  CS2R R56, SRZ ;  /* 0x0000000000387805 */ /* 0x000fc4000001ff00 */
[----:B------:R-:W-:Y:S01]  /*0a10*/  CS2R R58, SRZ ;  /* 0x00000000003a7805 */ /* 0x000fe2000001ff00 */
[----:B--2---:R-:W-:-:S04]  /*0a20*/  VIADD R8, R3, 0xffffffe ;  /* 0x0ffffffe03087836 */ /* 0x004fc80000000000 */
[----:B------:R2:W4:Y:S01]  /*0a30*/  F2I.FTZ.U32.TRUNC.NTZ R9, R8 ;  /* 0x0000000800097305 */ /* 0x000522000021f000 */
[----:B---3--:R-:W-:Y:S02]  /*0a40*/  VIADD R6, R0, 0xffffffe ;  /* 0x0ffffffe00067836 */ /* 0x008fe40000000000 */
[----:B------:R-:W-:-:S05]  /*0a50*/  VIADD R0, R18, 0x38 ;  /* 0x0000003812007836 */ /* 0x000fca0000000000 */
[----:B------:R3:W5:Y:S01]  /*0a60*/  F2I.FTZ.U32.TRUNC.NTZ R7, R6 ;  /* 0x0000000600077305 */ /* 0x000762000021f000 */
[----:B--2---:R-:W-:Y:S01]  /*0a70*/  IMAD.MOV.U32 R8, RZ, RZ, RZ ;  /* 0x000000ffff087224 */ /* 0x004fe200078e00ff */
[----:B------:R-:W-:Y:S01]  /*0a80*/  ISETP.GE.AND P0, PT, R0, RZ, PT ;  /* 0x000000ff0000720c */ /* 0x000fe20003f06270 */
[----:B----4-:R-:W-:Y:S02]  /*0a90*/  IMAD.MOV R13, RZ, RZ, -R9 ;  /* 0x000000ffff0d7224 */ /* 0x010fe400078e0a09 */
[----:B---3--:R-:W-:Y:S02]  /*0aa0*/  IMAD.MOV.U32 R6, RZ, RZ, RZ ;  /* 0x000000ffff067224 */ /* 0x008fe400078e00ff */
[----:B------:R-:W-:Y:S01]  /*0ab0*/  IMAD R3, R13, R16, RZ ;  /* 0x000000100d037224 */ /* 0x000fe200078e02ff */
[----:B------:R-:W-:-:S03]  /*0ac0*/  IABS R13, R29 ;  /* 0x0000001d000d7213 */ /* 0x000fc60000000000 */
[----:B------:R-:W-:-:S04]  /*0ad0*/  IMAD.HI.U32 R8, R9, R3, R8 ;  /* 0x0000000309087227 */ /* 0x000fc800078e0008 */
[----:B------:R-:W-:Y:S01]  /*0ae0*/  IMAD.MOV.U32 R9, RZ, RZ, R13 ;  /* 0x000000ffff097224 */ /* 0x000fe200078e000d */
[----:B------:R-:W-:Y:S01]  /*0af0*/  IABS R13, R22 ;  /* 0x00000016000d7213 */ /* 0x000fe20000000000 */
[----:B-----5:R-:W-:Y:S02]  /*0b00*/  IMAD.MOV R5, RZ, RZ, -R7 ;  /* 0x000000ffff057224 */ /* 0x020fe400078e0a07 */
[----:B------:R-:W-:-:S04]  /*0b10*/  IMAD.HI.U32 R8, R8, R9, RZ ;  /* 0x0000000908087227 */ /* 0x000fc800078e00ff */
[----:B------:R-:W-:Y:S01]  /*0b20*/  IMAD R3, R5, R4, RZ ;  /* 0x0000000405037224 */ /* 0x000fe200078e02ff */
[----:B------:R-:W-:Y:S01]  /*0b30*/  IABS R5, R0 ;  /* 0x0000000000057213 */ /* 0x000fe20000000000 */
[----:B------:R-:W-:Y:S02]  /*0b40*/  IMAD.MOV R8, RZ, RZ, -R8 ;  /* 0x000000ffff087224 */ /* 0x000fe400078e0a08 */
[----:B------:R-:W-:Y:S01]  /*0b50*/  IMAD.HI.U32 R6, R7, R3, R6 ;  /* 0x0000000307067227 */ /* 0x000fe200078e0006 */
[----:B------:R-:W-:-:S03]  /*0b60*/  IABS R7, R20 ;  /* 0x0000001400077213 */ /* 0x000fc60000000000 */
[----:B------:R-:W-:Y:S02]  /*0b70*/  IMAD R9, R16, R8, R9 ;  /* 0x0000000810097224 */ /* 0x000fe400078e0209 */
[----:B------:R-:W-:-:S03]  /*0b80*/  IMAD.HI.U32 R3, R6, R5, RZ ;  /* 0x0000000506037227 */ /* 0x000fc600078e00ff */
[----:B------:R-:W-:Y:S01]  /*0b90*/  ISETP.GT.U32.AND P1, PT, R16, R9, PT ;  /* 0x000000091000720c */ /* 0x000fe20003f24070 */
[----:B------:R-:W-:Y:S02]  /*0ba0*/  IMAD.MOV R3, RZ, RZ, -R3 ;  /* 0x000000ffff037224 */ /* 0x000fe400078e0a03 */
[----:B------:R-:W-:-:S04]  /*0bb0*/  IMAD.HI.U32 R0, R6, R7, RZ ;  /* 0x0000000706007227 */ /* 0x000fc800078e00ff */
[----:B------:R-:W-:Y:S02]  /*0bc0*/  IMAD R3, R4, R3, R5 ;  /* 0x0000000304037224 */ /* 0x000fe400078e0205 */
[----:B------:R-:W-:Y:S02]  /*0bd0*/  IMAD.MOV R5, RZ, RZ, -R0 ;  /* 0x000000ffff057224 */ /* 0x000fe400078e0a00 */
[----:B------:R-:W-:Y:S01]  /*0be0*/  IMAD.HI.U32 R0, R6, R13, RZ ;  /* 0x0000000d06007227 */ /* 0x000fe200078e00ff */
[----:B------:R-:W-:-:S03]  /*0bf0*/  ISETP.GT.U32.AND P3, PT, R4, R3, PT ;  /* 0x000000030400720c */ /* 0x000fc60003f64070 */
[----:B------:R-:W-:Y:S02]  /*0c00*/  @!P1 IMAD.IADD R9, R9, 0x1, -R16 ;  /* 0x0000000109099824 */ /* 0x000fe400078e0a10 */
[----:B------:R-:W-:Y:S02]  /*0c10*/  IMAD R7, R4, R5, R7 ;  /* 0x0000000504077224 */ /* 0x000fe400078e0207 */
[----:B------:R-:W-:Y:S01]  /*0c20*/  IMAD.HI.U32 R5, R6, R15, RZ ;  /* 0x0000000f06057227 */ /* 0x000fe200078e00ff */
[----:B------:R-:W-:Y:S02]  /*0c30*/  ISETP.GT.U32.AND P1, PT, R16, R9, PT ;  /* 0x000000091000720c */ /* 0x000fe40003f24070 */
[----:B------:R-:W-:Y:S01]  /*0c40*/  ISETP.GT.U32.AND P4, PT, R4, R7, PT ;  /* 0x000000070400720c */ /* 0x000fe20003f84070 */
[----:B------:R-:W-:Y:S02]  /*0c50*/  IMAD.MOV R14, RZ, RZ, -R0 ;  /* 0x000000ffff0e7224 */ /* 0x000fe400078e0a00 */
[----:B------:R-:W-:-:S02]  /*0c60*/  IMAD.MOV R5, RZ, RZ, -R5 ;  /* 0x000000ffff057224 */ /* 0x000fc400078e0a05 */
[C---:B------:R-:W-:Y:S02]  /*0c70*/  IMAD R13, R4.reuse, R14, R13 ;  /* 0x0000000e040d7224 */ /* 0x040fe400078e020d */
[----:B------:R-:W-:Y:S02]  /*0c80*/  IMAD R15, R4, R5, R15 ;  /* 0x00000005040f7224 */ /* 0x000fe400078e020f */
[----:B------:R-:W-:Y:S01]  /*0c90*/  IMAD.HI.U32 R8, R6, R19, RZ ;  /* 0x0000001306087227 */ /* 0x000fe200078e00ff */
[C---:B------:R-:W-:Y:S02]  /*0ca0*/  ISETP.GT.U32.AND P6, PT, R4.reuse, R13, PT ;  /* 0x0000000d0400720c */ /* 0x040fe40003fc4070 */
[----:B------:R-:W-:Y:S01]  /*0cb0*/  ISETP.GT.U32.AND P5, PT, R4, R15, PT ;  /* 0x0000000f0400720c */ /* 0x000fe20003fa4070 */
[----:B------:R-:W-:Y:S01]  /*0cc0*/  @!P1 IMAD.IADD R9, R9, 0x1, -R16 ;  /* 0x0000000109099824 */ /* 0x000fe200078e0a10 */
[----:B------:R-:W-:Y:S01]  /*0cd0*/  ISETP.GE.AND P1, PT, R29, RZ, PT ;  /* 0x000000ff1d00720c */ /* 0x000fe20003f26270 */
[----:B------:R-:W-:-:S02]  /*0ce0*/  VIADD R14, R18, 0x8 ;  /* 0x00000008120e7836 */ /* 0x000fc40000000000 */
[----:B------:R-:W-:-:S03]  /*0cf0*/  IMAD.HI.U32 R0, R6, R17, RZ ;  /* 0x0000001106007227 */ /* 0x000fc600078e00ff */
[----:B------:R-:W-:Y:S01]  /*0d00*/  IABS R21, R14 ;  /* 0x0000000e00157213 */ /* 0x000fe20000000000 */
[----:B------:R-:W-:Y:S02]  /*0d10*/  IMAD.MOV R8, RZ, RZ, -R8 ;  /* 0x000000ffff087224 */ /* 0x000fe400078e0a08 */
[----:B------:R-:W-:Y:S01]  /*0d20*/  @!P3 IMAD.IADD R3, R3, 0x1, -R4 ;  /* 0x000000010303b824 */ /* 0x000fe200078e0a04 */
[----:B------:R-:W-:Y:S01]  /*0d30*/  ISETP.NE.AND P3, PT, R10, RZ, PT ;  /* 0x000000ff0a00720c */ /* 0x000fe20003f65270 */
[----:B------:R-:W-:Y:S02]  /*0d40*/  IMAD.MOV R0, RZ, RZ, -R0 ;  /* 0x000000ffff007224 */ /* 0x000fe400078e0a00 */
[C---:B------:R-:W-:Y:S02]  /*0d50*/  IMAD R19, R4.reuse, R8, R19 ;  /* 0x0000000804137224 */ /* 0x040fe400078e0213 */
[--C-:B------:R-:W-:Y:S01]  /*0d60*/  @!P4 IMAD.IADD R7, R7, 0x1, -R4.reuse ;  /* 0x000000010707c824 */ /* 0x100fe200078e0a04 */
[----:B------:R-:W-:Y:S01]  /*0d70*/  ISETP.GT.U32.AND P4, PT, R4, R3, PT ;  /* 0x000000030400720c */ /* 0x000fe20003f84070 */
[----:B------:R-:W-:-:S02]  /*0d80*/  @!P6 IMAD.IADD R13, R13, 0x1, -R4 ;  /* 0x000000010d0de824 */ /* 0x000fc400078e0a04 */
[C---:B------:R-:W-:Y:S02]  /*0d90*/  IMAD R17, R4.reuse, R0, R17 ;  /* 0x0000000004117224 */ /* 0x040fe400078e0211 */
[----:B------:R-:W-:Y:S01]  /*0da0*/  @!P5 IMAD.IADD R15, R15, 0x1, -R4 ;  /* 0x000000010f0fd824 */ /* 0x000fe200078e0a04 */
[C---:B------:R-:W-:Y:S01]  /*0db0*/  ISETP.GT.U32.AND P6, PT, R4.reuse, R13, PT ;  /* 0x0000000d0400720c */ /* 0x040fe20003fc4070 */
[----:B------:R-:W-:Y:S01]  /*0dc0*/  IMAD.MOV.U32 R8, RZ, RZ, R9 ;  /* 0x000000ffff087224 */ /* 0x000fe200078e0009 */
[----:B------:R-:W-:Y:S01]  /*0dd0*/  ISETP.GT.U32.AND P5, PT, R4, R7, PT ;  /* 0x000000070400720c */ /* 0x000fe20003fa4070 */
[----:B------:R-:W-:Y:S01]  /*0de0*/  IMAD.HI.U32 R0, R6, R21, RZ ;  /* 0x0000001506007227 */ /* 0x000fe200078e00ff */
[----:B------:R-:W-:-:S03]  /*0df0*/  ISETP.GT.U32.AND P2, PT, R4, R17, PT ;  /* 0x000000110400720c */ /* 0x000fc60003f44070 */
[----:B------:R-:W-:Y:S01]  /*0e00*/  @!P1 IMAD.MOV R8, RZ, RZ, -R8 ;  /* 0x000000ffff089224 */ /* 0x000fe200078e0a08 */
[----:B------:R-:W-:Y:S01]  /*0e10*/  ISETP.GT.U32.AND P1, PT, R4, R15, PT ;  /* 0x0000000f0400720c */ /* 0x000fe20003f24070 */
[----:B------:R-:W-:Y:S01]  /*0e20*/  IMAD.MOV R0, RZ, RZ, -R0 ;  /* 0x000000ffff007224 */ /* 0x000fe200078e0a00 */
[----:B------:R-:W-:Y:S01]  /*0e30*/  @!P3 LOP3.LUT R8, RZ, R10, RZ, 0x33, !PT ;  /* 0x0000000aff08b212 */ /* 0x000fe200078e33ff */
[----:B------:R-:W-:Y:S01]  /*0e40*/  IMAD.HI.U32 R6, R6, R23, RZ ;  /* 0x0000001706067227 */ /* 0x000fe200078e00ff */
[----:B------:R-:W-:-:S03]  /*0e50*/  ISETP.GT.U32.AND P3, PT, R4, R19, PT ;  /* 0x000000130400720c */ /* 0x000fc60003f64070 */
[C---:B------:R-:W-:Y:S01]  /*0e60*/  IMAD R21, R4.reuse, R0, R21 ;  /* 0x0000000004157224 */ /* 0x040fe200078e0215 */
[----:B------:R-:W-:Y:S01]  /*0e70*/  LOP3.LUT R0, R27, 0x7, RZ, 0xc0, !PT ;  /* 0x000000071b007812 */ /* 0x000fe200078ec0ff */
[----:B------:R-:W-:Y:S02]  /*0e80*/  IMAD.MOV R6, RZ, RZ, -R6 ;  /* 0x000000ffff067224 */ /* 0x000fe400078e0a06 */
[--C-:B------:R-:W-:Y:S01]  /*0e90*/  @!P4 IMAD.IADD R3, R3, 0x1, -R4.reuse ;  /* 0x000000010303c824 */ /* 0x100fe200078e0a04 */
[C---:B------:R-:W-:Y:S01]  /*0ea0*/  ISETP.GT.U32.AND P4, PT, R4.reuse, R21, PT ;  /* 0x000000150400720c */ /* 0x040fe20003f84070 */
[----:B------:R-:W-:Y:S02]  /*0eb0*/  IMAD R23, R4, R6, R23 ;  /* 0x0000000604177224 */ /* 0x000fe400078e0217 */
[--C-:B------:R-:W-:Y:S01]  /*0ec0*/  @!P6 IMAD.IADD R13, R13, 0x1, -R4.reuse ;  /* 0x000000010d0de824 */ /* 0x100fe200078e0a04 */
[----:B------:R-:W-:Y:S01]  /*0ed0*/  ISETP.GE.AND P6, PT, R20, RZ, PT ;  /* 0x000000ff1400720c */ /* 0x000fe20003fc6270 */
[--C-:B------:R-:W-:Y:S01]  /*0ee0*/  @!P1 IMAD.IADD R15, R15, 0x1, -R4.reuse ;  /* 0x000000010f0f9824 */ /* 0x100fe200078e0a04 */
[----:B------:R-:W-:Y:S01]  /*0ef0*/  ISETP.GT.U32.AND P1, PT, R4, R23, PT ;  /* 0x000000170400720c */ /* 0x000fe20003f24070 */
[--C-:B------:R-:W-:Y:S01]  /*0f00*/  @!P5 IMAD.IADD R7, R7, 0x1, -R4.reuse ;  /* 0x000000010707d824 */ /* 0x100fe200078e0a04 */
[----:B------:R-:W-:Y:S01]  /*0f10*/  ISETP.GE.AND P5, PT, R18, RZ, PT ;  /* 0x000000ff1200720c */ /* 0x000fe20003fa6270 */
[----:B------:R-:W-:-:S02]  /*0f20*/  @!P2 IMAD.IADD R17, R17, 0x1, -R4 ;  /* 0x000000011111a824 */ /* 0x000fc400078e0a04 */
[----:B------:R-:W-:Y:S02]  /*0f30*/  IMAD.MOV.U32 R9, RZ, RZ, R7 ;  /* 0x000000ffff097224 */ /* 0x000fe400078e0007 */
[--C-:B------:R-:W-:Y:S01]  /*0f40*/  @!P4 IMAD.IADD R21, R21, 0x1, -R4.reuse ;  /* 0x000000011515c824 */ /* 0x100fe200078e0a04 */
[----:B------:R-:W-:Y:S01]  /*0f50*/  ISETP.GT.U32.AND P2, PT, R4, R17, PT ;  /* 0x000000110400720c */ /* 0x000fe20003f44070 */
[--C-:B------:R-:W-:Y:S01]  /*0f60*/  @!P3 IMAD.IADD R19, R19, 0x1, -R4.reuse ;  /* 0x000000011313b824 */ /* 0x100fe200078e0a04 */
[----:B------:R-:W-:Y:S01]  /*0f70*/  ISETP.GE.AND P3, PT, R24, RZ, PT ;  /* 0x000000ff1800720c */ /* 0x000fe20003f66270 */
[----:B------:R-:W-:Y:S01]  /*0f80*/  @!P6 IMAD.MOV R9, RZ, RZ, -R9 ;  /* 0x000000ffff09e224 */ /* 0x000fe200078e0a09 */
[C---:B------:R-:W-:Y:S01]  /*0f90*/  ISETP.GT.U32.AND P6, PT, R4.reuse, R21, PT ;  /* 0x000000150400720c */ /* 0x040fe20003fc4070 */
[----:B------:R-:W-:Y:S01]  /*0fa0*/  @!P1 IMAD.IADD R23, R23, 0x1, -R4 ;  /* 0x0000000117179824 */ /* 0x000fe200078e0a04 */
[----:B------:R-:W-:Y:S01]  /*0fb0*/  ISETP.GT.U32.AND P4, PT, R4, R19, PT ;  /* 0x000000130400720c */ /* 0x000fe20003f84070 */
[----:B------:R-:W-:-:S02]  /*0fc0*/  IMAD.MOV.U32 R5, RZ, RZ, R3 ;  /* 0x000000ffff057224 */ /* 0x000fc400078e0003 */
[----:B------:R-:W-:Y:S01]  /*0fd0*/  IMAD.SHL.U32 R3, R27, 0x2, RZ ;  /* 0x000000021b037824 */ /* 0x000fe200078e00ff */
[----:B------:R-:W-:Y:S01]  /*0fe0*/  ISETP.GT.U32.AND P1, PT, R4, R23, PT ;  /* 0x000000170400720c */ /* 0x000fe20003f24070 */
[C---:B------:R-:W-:Y:S02]  /*0ff0*/  IMAD R7, R0.reuse, 0x210, RZ ;  /* 0x0000021000077824 */ /* 0x040fe400078e02ff */
[----:B------:R-:W-:Y:S01]  /*1000*/  IMAD R0, R0, 0x90, RZ ;  /* 0x0000009000007824 */ /* 0x000fe200078e02ff */
[----:B------:R-:W-:Y:S01]  /*1010*/  LOP3.LUT R6, R3, 0x10, RZ, 0xc0, !PT ;  /* 0x0000001003067812 */ /* 0x000fe200078ec0ff */
[----:B------:R-:W-:Y:S02]  /*1020*/  IMAD.SHL.U32 R16, R27, 0x100, RZ ;  /* 0x000001001b107824 */ /* 0x000fe400078e00ff */
[--C-:B------:R-:W-:Y:S01]  /*1030*/  @!P6 IMAD.IADD R21, R21, 0x1, -R4.reuse ;  /* 0x000000011515e824 */ /* 0x100fe200078e0a04 */
[----:B------:R-:W-:Y:S01]  /*1040*/  LOP3.LUT R10, R0, 0x30, R3, 0x78, !PT ;  /* 0x00000030000a7812 */ /* 0x000fe200078e7803 */
[----:B------:R-:W-:Y:S01]  /*1050*/  IMAD.SHL.U32 R3, R27, 0x20, RZ ;  /* 0x000000201b037824 */ /* 0x000fe200078e00ff */
[----:B------:R-:W-:Y:S01]  /*1060*/  ISETP.GE.AND P6, PT, R14, RZ, PT ;  /* 0x000000ff0e00720c */ /* 0x000fe20003fc6270 */
[--C-:B------:R-:W-:Y:S01]  /*1070*/  @!P2 IMAD.IADD R17, R17, 0x1, -R4.reuse ;  /* 0x000000011111a824 */ /* 0x100fe200078e0a04 */
[----:B------:R-:W-:Y:S01]  /*1080*/  LEA.HI R6, R28, R6, RZ, 0x1f ;  /* 0x000000061c067211 */ /* 0x000fe200078ff8ff */
[----:B------:R-:W2:Y:S01]  /*1090*/  LDC R14, c[0x0][0x3b0] ;  /* 0x0000ec00ff0e7b82 */ /* 0x000ea20000000800 */
[--C-:B------:R-:W-:Y:S01]  /*10a0*/  @!P4 IMAD.IADD R19, R19, 0x1, -R4.reuse ;  /* 0x000000011313c824 */ /* 0x100fe200078e0a04 */
[----:B------:R-:W-:Y:S01]  /*10b0*/  LOP3.LUT R3, R10, 0x400, R3, 0xf8, !PT ;  /* 0x000004000a037812 */ /* 0x000fe200078ef803 */
[----:B------:R-:W-:Y:S01]  /*10c0*/  @!P1 IMAD.IADD R23, R23, 0x1, -R4 ;  /* 0x0000000117179824 */ /* 0x000fe200078e0a04 */
[----:B------:R-:W-:Y:S01]  /*10d0*/  LOP3.LUT R7, R7, R6, RZ, 0x3c, !PT ;  /* 0x0000000607077212 */ /* 0x000fe200078e3cff */
[----:B------:R-:W-:Y:S01]  /*10e0*/  @!P0 IMAD.MOV R5, RZ, RZ, -R5 ;  /* 0x000000ffff058224 */ /* 0x000fe200078e0a05 */
[----:B------:R-:W-:Y:S01]  /*10f0*/  ISETP.NE.AND P1, PT, R11, RZ, PT ;  /* 0x000000ff0b00720c */ /* 0x000fe20003f25270 */
[----:B------:R3:W-:Y:S01]  /*1100*/  STL [R1+0x8], R16 ;  /* 0x0000081001007387 */ /* 0x0007e20000100800 */
[----:B------:R-:W-:Y:S01]  /*1110*/  LOP3.LUT R4, RZ, R11, RZ, 0x33, !PT ;  /* 0x0000000bff047212 */ /* 0x000fe200078e33ff */
[----:B------:R-:W-:Y:S01]  /*1120*/  @!P3 IMAD.MOV R15, RZ, RZ, -R15 ;  /* 0x000000ffff0fb224 */ /* 0x000fe200078e0a0f */
[----:B------:R-:W-:Y:S01]  /*1130*/  ISETP.GE.AND P2, PT, R22, RZ, PT ;  /* 0x000000ff1600720c */ /* 0x000fe20003f46270 */
[----:B------:R-:W4:Y:S01]  /*1140*/  LDC.64 R10, c[0x0][0x388] ;  /* 0x0000e200ff0a7b82 */ /* 0x000f220000000a00 */
[----:B------:R-:W-:Y:S01]  /*1150*/  ISETP.GE.AND P4, PT, R26, RZ, PT ;  /* 0x000000ff1a00720c */ /* 0x000fe20003f86270 */
[----:B------:R-:W-:Y:S01]  /*1160*/  @!P6 IMAD.MOV R21, RZ, RZ, -R21 ;  /* 0x000000ffff15e224 */ /* 0x000fe200078e0a15 */
[----:B------:R-:W-:Y:S01]  /*1170*/  LOP3.LUT R0, R16, 0x1000, RZ, 0xc0, !PT ;  /* 0x0000100010007812 */ /* 0x000fe200078ec0ff */
[----:B------:R-:W-:Y:S01]  /*1180*/  @!P5 IMAD.MOV R23, RZ, RZ, -R23 ;  /* 0x000000ffff17d224 */ /* 0x000fe200078e0a17 */
[----:B------:R-:W-:-:S02]  /*1190*/  ISETP.GE.AND P0, PT, R25, RZ, PT ;  /* 0x000000ff1900720c */ /* 0x000fc40003f06270 */
[----:B------:R-:W-:Y:S02]  /*11a0*/  IADD3 R0, PT, PT, R7, UR5, R0 ;  /* 0x0000000507007c10 */ /* 0x000fe4000fffe000 */
[----:B------:R-:W5:Y:S01]  /*11b0*/  LDC.64 R6, c[0x0][0x380] ;  /* 0x0000e000ff067b82 */ /* 0x000f620000000a00 */
[C---:B------:R-:W-:Y:S02]  /*11c0*/  SEL R9, R4.reuse, R9, !P1 ;  /* 0x0000000904097207 */ /* 0x040fe40004800000 */
[----:B------:R-:W-:Y:S01]  /*11d0*/  @!P2 IMAD.MOV R13, RZ, RZ, -R13 ;  /* 0x000000ffff0da224 */ /* 0x000fe200078e0a0d */
[C---:B------:R-:W-:Y:S01]  /*11e0*/  SEL R5, R4.reuse, R5, !P1 ;  /* 0x0000000504057207 */ /* 0x040fe20004800000 */
[----:B------:R-:W-:Y:S01]  /*11f0*/  @!P4 IMAD.MOV R19, RZ, RZ, -R19 ;  /* 0x000000ffff13c224 */ /* 0x000fe200078e0a13 */
[C---:B------:R-:W-:Y:S01]  /*1200*/  SEL R15, R4.reuse, R15, !P1 ;  /* 0x0000000f040f7207 */ /* 0x040fe20004800000 */
[-C--:B--2---:R-:W-:Y:S01]  /*1210*/  IMAD R9, R9, R14.reuse, RZ ;  /* 0x0000000e09097224 */ /* 0x084fe200078e02ff */
[C---:B------:R-:W-:Y:S01]  /*1220*/  SEL R13, R4.reuse, R13, !P1 ;  /* 0x0000000d040d7207 */ /* 0x040fe20004800000 */
[----:B------:R-:W-:Y:S01]  /*1230*/  @!P0 IMAD.MOV R17, RZ, RZ, -R17 ;  /* 0x000000ffff118224 */ /* 0x000fe200078e0a11 */
[C---:B------:R-:W-:Y:S01]  /*1240*/  SEL R19, R4.reuse, R19, !P1 ;  /* 0x0000001304137207 */ /* 0x040fe20004800000 */
[-C--:B------:R-:W-:Y:S01]  /*1250*/  IMAD R5, R5, R14.reuse, RZ ;  /* 0x0000000e05057224 */ /* 0x080fe200078e02ff */
[C---:B------:R-:W-:Y:S01]  /*1260*/  SEL R21, R4.reuse, R21, !P1 ;  /* 0x0000001504157207 */ /* 0x040fe20004800000 */
[-C--:B---3--:R-:W-:Y:S01]  /*1270*/  IMAD R16, R13, R14.reuse, RZ ;  /* 0x0000000e0d107224 */ /* 0x088fe200078e02ff */
[----:B------:R-:W-:Y:S01]  /*1280*/  SEL R17, R4, R17, !P1 ;  /* 0x0000001104117207 */ /* 0x000fe20004800000 */
[----:B------:R-:W-:Y:S01]  /*1290*/  IMAD R49, R19, R14, RZ ;  /* 0x0000000e13317224 */ /* 0x000fe200078e02ff */
[----:B----4-:R-:W-:Y:S01]  /*12a0*/  LEA R19, P6, R9, R10, 0x1 ;  /* 0x0000000a09137211 */ /* 0x010fe200078c08ff */
[----:B-1----:R-:W-:Y:S01]  /*12b0*/  IMAD R13, R8, UR6, RZ ;  /* 0x00000006080d7c24 */ /* 0x002fe2000f8e02ff */
[----:B------:R-:W-:Y:S01]  /*12c0*/  SEL R4, R4, R23, !P1 ;  /* 0x0000001704047207 */ /* 0x000fe20004800000 */
[-C--:B------:R-:W-:Y:S01]  /*12d0*/  IMAD R15, R15, R14.reuse, RZ ;  /* 0x0000000e0f0f7224 */ /* 0x080fe200078e02ff */
[-C--:B------:R-:W-:Y:S01]  /*12e0*/  LEA.HI.X.SX32 R18, R9, R11.reuse, 0x1, P6 ;  /* 0x0000000b09127211 */ /* 0x080fe200030f0eff */
[----:B------:R-:W-:Y:S01]  /*12f0*/  IMAD R17, R17, R14, RZ ;  /* 0x0000000e11117224 */ /* 0x000fe200078e02ff */
[----:B------:R-:W-:Y:S01]  /*1300*/  LEA R93, P0, R5, R10, 0x1 ;  /* 0x0000000a055d7211 */ /* 0x000fe200078008ff */
[----:B------:R-:W-:Y:S01]  /*1310*/  IMAD R21, R21, R14, RZ ;  /* 0x0000000e15157224 */ /* 0x000fe200078e02ff */
[----:B-----5:R-:W-:Y:S01]  /*1320*/  LEA R6, P6, R13, R6, 0x1 ;  /* 0x000000060d067211 */ /* 0x020fe200078c08ff */
[----:B------:R-:W-:Y:S01]  /*1330*/  IMAD R14, R4, R14, RZ ;  /* 0x0000000e040e7224 */ /* 0x000fe200078e02ff */
[----:B------:R-:W-:Y:S01]  /*1340*/  LEA.HI.X.SX32 R92, R5, R11, 0x1, P0 ;  /* 0x0000000b055c7211 */ /* 0x000fe200000f0eff */
[----:B------:R-:W-:Y:S01]  /*1350*/  USHF.R.S32.HI UR6, URZ, 0x1f, UR4 ;  /* 0x0000001fff067899 */ /* 0x000fe20008011404 */
[----:B------:R-:W-:-:S02]  /*1360*/  LEA.HI.X.SX32 R7, R13, R7, 0x1, P6 ;  /* 0x000000070d077211 */ /* 0x000fc400030f0eff */
[----:B------:R-:W-:Y:S01]  /*1370*/  CS2R R22, SRZ ;  /* 0x0000000000167805 */ /* 0x000fe2000001ff00 */
[----:B------:R-:W1:Y:S01]  /*1380*/  LDC R13, c[0x0][0x3a8] ;  /* 0x0000ea00ff0d7b82 */ /* 0x000e620000000800 */
[-C--:B------:R-:W-:Y:S01]  /*1390*/  LEA R4, P5, R16, R10.reuse, 0x1 ;  /* 0x0000000a10047211 */ /* 0x080fe200078a08ff */
[----:B------:R-:W-:Y:S01]  /*13a0*/  ULEA.HI UR6, UR6, UR4, URZ, 0x6 ;  /* 0x0000000406067291 */ /* 0x000fe2000f8f30ff */
[-C--:B------:R-:W-:Y:S02]  /*13b0*/  LEA R8, P4, R15, R10.reuse, 0x1 ;  /* 0x0000000a0f087211 */ /* 0x080fe400078808ff */
[-C--:B------:R-:W-:Y:S01]  /*13c0*/  LEA R80, P3, R17, R10.reuse, 0x1 ;  /* 0x0000000a11507211 */ /* 0x080fe200078608ff */
[----:B------:R-:W-:Y:S01]  /*13d0*/  USHF.R.S32.HI UR6, URZ, 0x6, UR6 ;  /* 0x00000006ff067899 */ /* 0x000fe20008011406 */
[-C--:B------:R-:W-:Y:S02]  /*13e0*/  LEA R48, P2, R49, R10.reuse, 0x1 ;  /* 0x0000000a31307211 */ /* 0x080fe400078408ff */
[----:B------:R-:W-:-:S02]  /*13f0*/  LEA R87, P1, R21, R10, 0x1 ;  /* 0x0000000a15577211 */ /* 0x000fc400078208ff */
[----:B------:R-:W-:Y:S02]  /*1400*/  LEA R91, P0, R14, R10, 0x1 ;  /* 0x0000000a0e5b7211 */ /* 0x000fe400078008ff */
[----:B------:R-:W2:Y:S01]  /*1410*/  LDC R10, c[0x0][0x3ac] ;  /* 0x0000eb00ff0a7b82 */ /* 0x000ea20000000800 */
[-C--:B------:R-:W-:Y:S02]  /*1420*/  LEA.HI.X.SX32 R5, R16, R11.reuse, 0x1, P5 ;  /* 0x0000000b10057211 */ /* 0x080fe400028f0eff */
[-C--:B------:R-:W-:Y:S02]  /*1430*/  LEA.HI.X.SX32 R9, R15, R11.reuse, 0x1, P4 ;  /* 0x0000000b0f097211 */ /* 0x080fe400020f0eff */
[-C--:B------:R-:W-:Y:S02]  /*1440*/  LEA.HI.X.SX32 R81, R17, R11.reuse, 0x1, P3 ;  /* 0x0000000b11517211 */ /* 0x080fe400018f0eff */
[-C--:B------:R-:W-:Y:S02]  /*1450*/  LEA.HI.X.SX32 R49, R49, R11.reuse, 0x1, P2 ;  /* 0x0000000b31317211 */ /* 0x080fe400010f0eff */
[----:B------:R-:W-:-:S02]  /*1460*/  LEA.HI.X.SX32 R88, R21, R11, 0x1, P1 ;  /* 0x0000000b15587211 */ /* 0x000fc400008f0eff */
[----:B------:R-:W-:Y:S02]  /*1470*/  CS2R R20, SRZ ;  /* 0x0000000000147805 */ /* 0x000fe4000001ff00 */
[----:B------:R-:W-:Y:S01]  /*1480*/  LEA.HI.X.SX32 R90, R14, R11, 0x1, P0 ;  /* 0x0000000b0e5a7211 */ /* 0x000fe200000f0eff */
[-C--:B-1----:R-:W-:Y:S01]  /*1490*/  IMAD R2, R2, R13.reuse, RZ ;  /* 0x0000000d02027224 */ /* 0x082fe200078e02ff */
[----:B------:R-:W-:Y:S01]  /*14a0*/  LOP3.LUT R11, R27, 0x3f, RZ, 0xc0, !PT ;  /* 0x0000003f1b0b7812 */ /* 0x000fe200078ec0ff */
[-C--:B------:R-:W-:Y:S01]  /*14b0*/  IMAD R12, R12, R13.reuse, RZ ;  /* 0x0000000d0c0c7224 */ /* 0x080fe200078e02ff */
[----:B------:R-:W-:Y:S01]  /*14c0*/  LOP3.LUT R3, R3, 0x40, RZ, 0x3c, !PT ;  /* 0x0000004003037812 */ /* 0x000fe200078e3cff */
[-C--:B------:R-:W-:Y:S01]  /*14d0*/  IMAD R125, R125, R13.reuse, RZ ;  /* 0x0000000d7d7d7224 */ /* 0x080fe200078e02ff */
[----:B------:R2:W-:Y:S01]  /*14e0*/  STL [R1], R2 ;  /* 0x0000000201007387 */ /* 0x0005e20000100800 */
[-C--:B------:R-:W-:Y:S02]  /*14f0*/  IMAD R124, R124, R13.reuse, RZ ;  /* 0x0000000d7c7c7224 */ /* 0x080fe400078e02ff */
[----:B------:R-:W-:-:S02]  /*1500*/  IMAD R123, R123, R13, RZ ;  /* 0x0000000d7b7b7224 */ /* 0x000fc400078e02ff */
[-C--:B------:R-:W-:Y:S02]  /*1510*/  IMAD R122, R122, R13.reuse, RZ ;  /* 0x0000000d7a7a7224 */ /* 0x080fe400078e02ff */
[-C--:B------:R-:W-:Y:S02]  /*1520*/  IMAD R121, R121, R13.reuse, RZ ;  /* 0x0000000d79797224 */ /* 0x080fe400078e02ff */
[-C--:B------:R-:W-:Y:S02]  /*1530*/  IMAD R120, R120, R13.reuse, RZ ;  /* 0x0000000d78787224 */ /* 0x080fe400078e02ff */
[-C--:B------:R-:W-:Y:S02]  /*1540*/  IMAD R119, R119, R13.reuse, RZ ;  /* 0x0000000d77777224 */ /* 0x080fe400078e02ff */
        /* <DEDUP_REMOVED lines=22> */
[----:B------:R-:W-:Y:S02]  /*16b0*/  IMAD R95, R95, R13, RZ ;  /* 0x0000000d5f5f7224 */ /* 0x000fe400078e02ff */
[----:B--2---:R-:W-:-:S07]  /*16c0*/  IMAD R2, R11, R10, RZ ;  /* 0x0000000a0b027224 */ /* 0x004fce00078e02ff */
.L_x_2:
[----:B------:R-:W1:Y:S01]  /*16d0*/  S2R R10, SR_TID.X ;  /* 0x00000000000a7919 */ /* 0x000e620000002100 */
[----:B------:R-:W2:Y:S01]  /*16e0*/  LDC R11, c[0x0][0x3a8] ;  /* 0x0000ea00ff0b7b82 */ /* 0x000ea20000000800 */
[----:B------:R-:W-:Y:S02]  /*16f0*/  PRMT R51, RZ, 0x7610, R51 ;  /* 0x00007610ff337816 */ /* 0x000fe40000000033 */
[----:B------:R-:W-:Y:S02]  /*1700*/  PRMT R50, RZ, 0x7610, R50 ;  /* 0x00007610ff327816 */ /* 0x000fe40000000032 */
[--C-:B-1----:R-:W-:Y:S02]  /*1710*/  SHF.R.U32.HI R86, RZ, 0x8, R10.reuse ;  /* 0x00000008ff567819 */ /* 0x102fe4000001160a */
[----:B------:R-:W-:Y:S02]  /*1720*/  SHF.R.U32.HI R10, RZ, 0x8, R10 ;  /* 0x00000008ff0a7819 */ /* 0x000fe4000001160a */
[----:B------:R-:W-:-:S02]  /*1730*/  SGXT.U32 R86, R86, 0x1 ;  /* 0x000000015656781a */ /* 0x000fc40000000000 */
[----:B------:R-:W-:Y:S02]  /*1740*/  SGXT.U32 R10, R10, 0x1 ;  /* 0x000000010a0a781a */ /* 0x000fe40000000000 */
[C---:B------:R-:W-:Y:S02]  /*1750*/  ISETP.GE.AND P0, PT, R86.reuse, UR7, PT ;  /* 0x0000000756007c0c */ /* 0x040fe4000bf06270 */
[----:B------:R-:W-:Y:S01]  /*1760*/  LOP3.LUT R12, R86, 0x8, RZ, 0xfc, !PT ;  /* 0x00000008560c7812 */ /* 0x000fe200078efcff */
[----:B--2---:R-:W-:-:S03]  /*1770*/  IMAD R10, R10, R11, RZ ;  /* 0x0000000b0a0a7224 */ /* 0x004fc600078e02ff */
[----:B------:R-:W-:Y:S01]  /*1780*/  ISETP.GE.AND P1, PT, R12, UR7, PT ;  /* 0x000000070c007c0c */ /* 0x000fe2000bf26270 */
[----:B------:R-:W-:Y:S01]  /*1790*/  IMAD.WIDE R10, R10, 0x2, R6 ;  /* 0x000000020a0a7825 */ /* 0x000fe200078e0206 */
[----:B------:R-:W-:-:S05]  /*17a0*/  LOP3.LUT R12, R86, 0x2, RZ, 0xfc, !PT ;  /* 0x00000002560c7812 */ /* 0x000fca00078efcff */
[----:B------:R1:W2:Y:S01]  /*17b0*/  @!P0 LDG.E.U16 R51, desc[UR8][R10.64] ;  /* 0x000000080a338981 */ /* 0x0002a2000c1e1500 */
[----:B------:R-:W-:Y:S01]  /*17c0*/  LOP3.LUT R13, R86, 0x4, RZ, 0xfc, !PT ;  /* 0x00000004560d7812 */ /* 0x000fe200078efcff */
[----:B-1----:R-:W-:-:S05]  /*17d0*/  IMAD.WIDE R10, R98, 0x2, R6 ;  /* 0x00000002620a7825 */ /* 0x002fca00078e0206 */
[----:B------:R1:W3:Y:S01]  /*17e0*/  @!P1 LDG.E.U16 R50, desc[UR8][R10.64] ;  /* 0x000000080a329981 */ /* 0x0002e2000c1e1500 */
[----:B------:R-:W-:Y:S02]  /*17f0*/  ISETP.GE.AND P1, PT, R12, UR7, PT ;  /* 0x000000070c007c0c */ /* 0x000fe4000bf26270 */
[C---:B------:R-:W-:Y:S02]  /*1800*/  LOP3.LUT R12, R86.reuse, 0x6, RZ, 0xfc, !PT ;  /* 0x00000006560c7812 */ /* 0x040fe400078efcff */
[----:B------:R-:W-:Y:S02]  /*1810*/  ISETP.GE.AND P2, PT, R13, UR7, PT ;  /* 0x000000070d007c0c */ /* 0x000fe4000bf46270 */
[----:B------:R-:W-:Y:S02]  /*1820*/  PRMT R40, RZ, 0x7610, R40 ;  /* 0x00007610ff287816 */ /* 0x000fe40000000028 */
[C---:B------:R-:W-:Y:S01]  /*1830*/  LOP3.LUT R13, R86.reuse, 0xa, RZ, 0xfc, !PT ;  /* 0x0000000a560d7812 */ /* 0x040fe200078efcff */
[----:B-1----:R-:W-:Y:S01]  /*1840*/  IMAD.WIDE R10, R95, 0x2, R6 ;  /* 0x000000025f0a7825 */ /* 0x002fe200078e0206 */
[----:B------:R-:W-:-:S02]  /*1850*/  LOP3.LUT R14, R86, 0xc, RZ, 0xfc, !PT ;  /* 0x0000000c560e7812 */ /* 0x000fc400078efcff */
[----:B------:R-:W-:Y:S02]  /*1860*/  ISETP.GE.AND P4, PT, R12, UR7, PT ;  /* 0x000000070c007c0c */ /* 0x000fe4000bf86270 */
[----:B------:R-:W-:Y:S01]  /*1870*/  LOP3.LUT R15, R86, 0xe, RZ, 0xfc, !PT ;  /* 0x0000000e560f7812 */ /* 0x000fe200078efcff */
[----:B------:R1:W4:Y:S01]  /*1880*/  @!P1 LDG.E.U16 R40, desc[UR8][R10.64] ;  /* 0x000000080a289981 */ /* 0x000322000c1e1500 */
[----:B------:R-:W-:Y:S02]  /*1890*/  ISETP.GE.AND P5, PT, R13, UR7, PT ;  /* 0x000000070d007c0c */ /* 0x000fe4000bfa6270 */
[----:B------:R-:W-:Y:S02]  /*18a0*/  ISETP.GE.AND P3, PT, R14, UR7, PT ;  /* 0x000000070e007c0c */ /* 0x000fe4000bf66270 */
[----:B------:R-:W-:Y:S02]  /*18b0*/  PRMT R39, RZ, 0x7610, R39 ;  /* 0x00007610ff277816 */ /* 0x000fe40000000027 */
[----:B------:R-:W-:-:S02]  /*18c0*/  LOP3.LUT R14, R86, 0x10, RZ, 0xfc, !PT ;  /* 0x00000010560e7812 */ /* 0x000fc400078efcff */
[----:B------:R-:W-:Y:S01]  /*18d0*/  ISETP.GE.AND P0, PT, R15, UR7, PT ;  /* 0x000000070f007c0c */ /* 0x000fe2000bf06270 */
[----:B-1----:R-:W-:Y:S01]  /*18e0*/  IMAD.WIDE R10, R96, 0x2, R6 ;  /* 0x00000002600a7825 */ /* 0x002fe200078e0206 */
[----:B------:R-:W-:Y:S02]  /*18f0*/  PRMT R33, RZ, 0x7610, R33 ;  /* 0x00007610ff217816 */ /* 0x000fe40000000021 */
[----:B------:R-:W-:Y:S01]  /*1900*/  LOP3.LUT R15, R86, 0x12, RZ, 0xfc, !PT ;  /* 0x00000012560f7812 */ /* 0x000fe200078efcff */
[----:B------:R-:W-:Y:S01]  /*1910*/  IMAD.WIDE R12, R97, 0x2, R6 ;  /* 0x00000002610c7825 */ /* 0x000fe200078e0206 */
[----:B------:R-:W-:Y:S01]  /*1920*/  ISETP.GE.AND P1, PT, R14, UR7, PT ;  /* 0x000000070e007c0c */ /* 0x000fe2000bf26270 */
[----:B------:R1:W5:Y:S01]  /*1930*/  @!P2 LDG.E.U16 R39, desc[UR8][R10.64] ;  /* 0x000000080a27a981 */ /* 0x000362000c1e1500 */
[----:B------:R-:W-:Y:S02]  /*1940*/  PRMT R43, RZ, 0x7610, R43 ;  /* 0x00007610ff2b7816 */ /* 0x000fe4000000002b */
[----:B------:R-:W-:Y:S01]  /*1950*/  LOP3.LUT R14, R86, 0x14, RZ, 0xfc, !PT ;  /* 0x00000014560e7812 */ /* 0x000fe200078efcff */
[----:B------:R0:W2:Y:S01]  /*1960*/  @!P4 LDG.E.U16 R33, desc[UR8][R12.64] ;  /* 0x000000080c21c981 */ /* 0x0000a2000c1e1500 */
[----:B------:R-:W-:-:S02]  /*1970*/  ISETP.GE.AND P2, PT, R15, UR7, PT ;  /* 0x000000070f007c0c */ /* 0x000fc4000bf46270 */
[----:B------:R-:W-:Y:S01]  /*1980*/  PRMT R38, RZ, 0x7610, R38 ;  /* 0x00007610ff267816 */ /* 0x000fe20000000026 */
[--C-:B-1----:R-:W-:Y:S01]  /*1990*/  IMAD.WIDE R10, R99, 0x2, R6.reuse ;  /* 0x00000002630a7825 */ /* 0x102fe200078e0206 */
[----:B------:R-:W-:Y:S02]  /*19a0*/  LOP3.LUT R16, R86, 0x16, RZ, 0xfc, !PT ;  /* 0x0000001656107812 */ /* 0x000fe400078efcff */
[----:B------:R-:W-:Y:S01]  /*19b0*/  ISETP.GE.AND P4, PT, R14, UR7, PT ;  /* 0x000000070e007c0c */ /* 0x000fe2000bf86270 */
[----:B0-----:R-:W-:Y:S01]  /*19c0*/  IMAD.WIDE R12, R100, 0x2, R6 ;  /* 0x00000002640c7825 */ /* 0x001fe200078e0206 */
[----:B------:R0:W2:Y:S01]  /*19d0*/  @!P5 LDG.E.U16 R43, desc[UR8][R10.64] ;  /* 0x000000080a2bd981 */ /* 0x0000a2000c1e1500 */
[----:B------:R-:W-:Y:S02]  /*19e0*/  PRMT R26, RZ, 0x7610, R26 ;  /* 0x00007610ff1a7816 */ /* 0x000fe4000000001a */
[----:B------:R-:W-:Y:S01]  /*19f0*/  PRMT R32, RZ, 0x7610, R32 ;  /* 0x00007610ff207816 */ /* 0x000fe20000000020 */
[--C-:B------:R-:W-:Y:S01]  /*1a00*/  IMAD.WIDE R14, R101, 0x2, R6.reuse ;  /* 0x00000002650e7825 */ /* 0x100fe200078e0206 */
[----:B------:R-:W-:Y:S01]  /*1a10*/  LOP3.LUT R17, R86, 0x18, RZ, 0xfc, !PT ;  /* 0x0000001856117812 */ /* 0x000fe200078efcff */
[----:B------:R1:W2:Y:S01]  /*1a20*/  @!P3 LDG.E.U16 R38, desc[UR8][R12.64] ;  /* 0x000000080c26b981 */ /* 0x0002a2000c1e1500 */
[----:B------:R-:W-:Y:S01]  /*1a30*/  ISETP.GE.AND P5, PT, R16, UR7, PT ;  /* 0x0000000710007c0c */ /* 0x000fe2000bfa6270 */
[----:B0-----:R-:W-:Y:S01]  /*1a40*/  IMAD.WIDE R10, R102, 0x2, R6 ;  /* 0x00000002660a7825 */ /* 0x001fe200078e0206 */
[----:B------:R-:W-:Y:S01]  /*1a50*/  PRMT R41, RZ, 0x7610, R41 ;  /* 0x00007610ff297816 */ /* 0x000fe20000000029 */
[----:B------:R0:W2:Y:S01]  /*1a60*/  @!P0 LDG.E.U16 R32, desc[UR8][R14.64] ;  /* 0x000000080e208981 */ /* 0x0000a2000c1e1500 */
[----:B------:R-:W-:-:S02]  /*1a70*/  LOP3.LUT R16, R86, 0x1a, RZ, 0xfc, !PT ;  /* 0x0000001a56107812 */ /* 0x000fc400078efcff */
[----:B------:R-:W-:Y:S01]  /*1a80*/  ISETP.GE.AND P6, PT, R17, UR7, PT ;  /* 0x0000000711007c0c */ /* 0x000fe2000bfc6270 */
[----:B-1----:R-:W-:Y:S01]  /*1a90*/  IMAD.WIDE R12, R103, 0x2, R6 ;  /* 0x00000002670c7825 */ /* 0x002fe200078e0206 */
[----:B------:R-:W-:Y:S01]  /*1aa0*/  LOP3.LUT R17, R86, 0x1c, RZ, 0xfc, !PT ;  /* 0x0000001c56117812 */ /* 0x000fe200078efcff */
[----:B------:R1:W2:Y:S01]  /*1ab0*/  @!P1 LDG.E.U16 R26, desc[UR8][R10.64] ;  /* 0x000000080a1a9981 */ /* 0x0002a2000c1e1500 */
[----:B------:R-:W-:Y:S02]  /*1ac0*/  PRMT R37, RZ, 0x7610, R37 ;  /* 0x00007610ff257816 */ /* 0x000fe40000000025 */
[----:B------:R-:W-:Y:S01]  /*1ad0*/  ISETP.GE.AND P0, PT, R16, UR7, PT ;  /* 0x0000000710007c0c */ /* 0x000fe2000bf06270 */
[----:B------:R1:W2:Y:S01]  /*1ae0*/  @!P2 LDG.E.U16 R41, desc[UR8][R12.64] ;  /* 0x000000080c29a981 */ /* 0x0002a2000c1e1500 */
[----:B0-----:R-:W-:Y:S02]  /*1af0*/  LOP3.LUT R14, R86, 0x20, RZ, 0xfc, !PT ;  /* 0x00000020560e7812 */ /* 0x001fe400078efcff */
[----:B------:R-:W-:Y:S01]  /*1b00*/  PRMT R31, RZ, 0x7610, R31 ;  /* 0x00007610ff1f7816 */ /* 0x000fe2000000001f */
[----:B-1----:R-:W-:Y:S01]  /*1b10*/  IMAD.WIDE R10, R104, 0x2, R6 ;  /* 0x00000002680a7825 */ /* 0x002fe200078e0206 */
[----:B------:R-:W-:-:S02]  /*1b20*/  LOP3.LUT R16, R86, 0x1e, RZ, 0xfc, !PT ;  /* 0x0000001e56107812 */ /* 0x000fc400078efcff */
[----:B------:R-:W-:Y:S01]  /*1b30*/  ISETP.GE.AND P1, PT, R17, UR7, PT ;  /* 0x0000000711007c0c */ /* 0x000fe2000bf26270 */
[----:B------:R-:W-:Y:S01]  /*1b40*/  IMAD.WIDE R12, R105, 0x2, R6 ;  /* 0x00000002690c7825 */ /* 0x000fe200078e0206 */
[----:B------:R-:W-:Y:S01]  /*1b50*/  ISETP.GE.AND P3, PT, R14, UR7, PT ;  /* 0x000000070e007c0c */ /* 0x000fe2000bf66270 */
[----:B------:R0:W2:Y:S01]  /*1b60*/  @!P4 LDG.E.U16 R37, desc[UR8][R10.64] ;  /* 0x000000080a25c981 */ /* 0x0000a2000c1e1500 */
[----:B------:R-:W-:Y:S02]  /*1b70*/  PRMT R24, RZ, 0x7610, R24 ;  /* 0x00007610ff187816 */ /* 0x000fe40000000018 */
[C---:B------:R-:W-:Y:S01]  /*1b80*/  LOP3.LUT R15, R86.reuse, 0x22, RZ, 0xfc, !PT ;  /* 0x00000022560f7812 */ /* 0x040fe200078efcff */
[----:B------:R1:W2:Y:S01]  /*1b90*/  @!P5 LDG.E.U16 R31, desc[UR8][R12.64] ;  /* 0x000000080c1fd981 */ /* 0x0002a2000c1e1500 */
[----:B------:R-:W-:Y:S02]  /*1ba0*/  LOP3.LUT R14, R86, 0x24, RZ, 0xfc, !PT ;  /* 0x00000024560e7812 */ /* 0x000fe400078efcff */
[----:B------:R-:W-:Y:S01]  /*1bb0*/  ISETP.GE.AND P2, PT, R16, UR7, PT ;  /* 0x0000000710007c0c */ /* 0x000fe2000bf46270 */
[----:B0-----:R-:W-:Y:S01]  /*1bc0*/  IMAD.WIDE R10, R106, 0x2, R6 ;  /* 0x000000026a0a7825 */ /* 0x001fe200078e0206 */
[----:B------:R-:W-:-:S02]  /*1bd0*/  PRMT R42, RZ, 0x7610, R42 ;  /* 0x00007610ff2a7816 */ /* 0x000fc4000000002a */
[----:B------:R-:W-:Y:S01]  /*1be0*/  LOP3.LUT R16, R86, 0x26, RZ, 0xfc, !PT ;  /* 0x0000002656107812 */ /* 0x000fe200078efcff */
[--C-:B-1----:R-:W-:Y:S01]  /*1bf0*/  IMAD.WIDE R12, R107, 0x2, R6.reuse ;  /* 0x000000026b0c7825 */ /* 0x102fe200078e0206 */
[----:B------:R-:W-:Y:S01]  /*1c00*/  ISETP.GE.AND P4, PT, R15, UR7, PT ;  /* 0x000000070f007c0c */ /* 0x000fe2000bf86270 */
[----:B------:R0:W2:Y:S01]  /*1c10*/  @!P6 LDG.E.U16 R24, desc[UR8][R10.64] ;  /* 0x000000080a18e981 */ /* 0x0000a2000c1e1500 */
[----:B------:R-:W-:Y:S01]  /*1c20*/  ISETP.GE.AND P5, PT, R14, UR7, PT ;  /* 0x000000070e007c0c */ /* 0x000fe2000bfa6270 */
[----:B------:R-:W-:Y:S01]  /*1c30*/  IMAD.WIDE R14, R108, 0x2, R6 ;  /* 0x000000026c0e7825 */ /* 0x000fe200078e0206 */
[----:B------:R-:W-:Y:S01]  /*1c40*/  PRMT R36, RZ, 0x7610, R36 ;  /* 0x00007610ff247816 */ /* 0x000fe20000000024 */
[----:B------:R1:W2:Y:S01]  /*1c50*/  @!P0 LDG.E.U16 R42, desc[UR8][R12.64] ;  /* 0x000000080c2a8981 */ /* 0x0002a2000c1e1500 */
[----:B------:R-:W-:Y:S02]  /*1c60*/  LOP3.LUT R17, R86, 0x28, RZ, 0xfc, !PT ;  /* 0x0000002856117812 */ /* 0x000fe400078efcff */
[----:B------:R-:W-:-:S02]  /*1c70*/  ISETP.GE.AND P6, PT, R16, UR7, PT ;  /* 0x0000000710007c0c */ /* 0x000fc4000bfc6270 */
[----:B------:R-:W-:Y:S01]  /*1c80*/  LOP3.LUT R16, R86, 0x2a, RZ, 0xfc, !PT ;  /* 0x0000002a56107812 */ /* 0x000fe200078efcff */
[----:B------:R-:W2:Y:S01]  /*1c90*/  @!P1 LDG.E.U16 R36, desc[UR8][R14.64] ;  /* 0x000000080e249981 */ /* 0x000ea2000c1e1500 */
[----:B------:R-:W-:Y:S01]  /*1ca0*/  ISETP.GE.AND P0, PT, R17, UR7, PT ;  /* 0x0000000711007c0c */ /* 0x000fe2000bf06270 */
[----:B0-----:R-:W-:Y:S01]  /*1cb0*/  IMAD.WIDE R10, R109, 0x2, R6 ;  /* 0x000000026d0a7825 */ /* 0x001fe200078e0206 */
[----:B------:R-:W-:Y:S02]  /*1cc0*/  PRMT R30, RZ, 0x7610, R30 ;  /* 0x00007610ff1e7816 */ /* 0x000fe4000000001e */
[----:B------:R-:W-:Y:S01]  /*1cd0*/  PRMT R45, RZ, 0x7610, R45 ;  /* 0x00007610ff2d7816 */ /* 0x000fe2000000002d */
[----:B-1----:R-:W-:Y:S01]  /*1ce0*/  IMAD.WIDE R12, R110, 0x2, R6 ;  /* 0x000000026e0c7825 */ /* 0x002fe200078e0206 */
[----:B------:R-:W-:Y:S02]  /*1cf0*/  ISETP.GE.AND P1, PT, R16, UR7, PT ;  /* 0x0000000710007c0c */ /* 0x000fe4000bf26270 */
[C---:B------:R-:W-:Y:S01]  /*1d00*/  LOP3.LUT R17, R86.reuse, 0x2c, RZ, 0xfc, !PT ;  /* 0x0000002c56117812 */ /* 0x040fe200078efcff */
[----:B------:R-:W2:Y:S01]  /*1d10*/  @!P2 LDG.E.U16 R30, desc[UR8][R10.64] ;  /* 0x000000080a1ea981 */ /* 0x000ea2000c1e1500 */
[----:B------:R-:W-:-:S02]  /*1d20*/  LOP3.LUT R16, R86, 0x2e, RZ, 0xfc, !PT ;  /* 0x0000002e56107812 */ /* 0x000fc400078efcff */
[----:B------:R-:W-:Y:S01]  /*1d30*/  ISETP.GE.AND P2, PT, R17, UR7, PT ;  /* 0x0000000711007c0c */ /* 0x000fe2000bf46270 */
[----:B------:R-:W2:Y:S01]  /*1d40*/  @!P3 LDG.E.U16 R45, desc[UR8][R12.64] ;  /* 0x000000080c2db981 */ /* 0x000ea2000c1e1500 */
[----:B------:R-:W-:Y:S01]  /*1d50*/  ISETP.GE.AND P3, PT, R16, UR7, PT ;  /* 0x0000000710007c0c */ /* 0x000fe2000bf66270 */
[----:B------:R-:W-:Y:S01]  /*1d60*/  IMAD.WIDE R16, R114, 0x2, R6 ;  /* 0x0000000272107825 */ /* 0x000fe200078e0206 */
[----:B------:R-:W-:-:S06]  /*1d70*/  PRMT R44, RZ, 0x7610, R44 ;  /* 0x00007610ff2c7816 */ /* 0x000fcc000000002c */
[----:B------:R0:W2:Y:S02]  /*1d80*/  @!P0 LDG.E.U16 R44, desc[UR8][R16.64] ;  /* 0x00000008102c8981 */ /* 0x0000a4000c1e1500 */
[----:B0-----:R-:W-:-:S04]  /*1d90*/  LOP3.LUT R16, R86, 0x34, RZ, 0xfc, !PT ;  /* 0x0000003456107812 */ /* 0x001fc800078efcff */
[----:B------:R-:W-:Y:S02]  /*1da0*/  ISETP.GE.AND P0, PT, R16, UR7, PT ;  /* 0x0000000710007c0c */ /* 0x000fe4000bf06270 */
[----:B------:R-:W2:Y:S01]  /*1db0*/  LDL R16, [R1] ;  /* 0x0000000001107983 */ /* 0x000ea20000100800 */
[----:B------:R-:W-:Y:S01]  /*1dc0*/  PRMT R29, RZ, 0x7610, R29 ;  /* 0x00007610ff1d7816 */ /* 0x000fe2000000001d */
[----:B------:R-:W-:Y:S01]  /*1dd0*/  IMAD.WIDE R14, R113, 0x2, R6 ;  /* 0x00000002710e7825 */ /* 0x000fe200078e0206 */
[----:B------:R-:W-:Y:S02]  /*1de0*/  PRMT R34, RZ, 0x7610, R34 ;  /* 0x00007610ff227816 */ /* 0x000fe40000000022 */
[----:B------:R-:W-:Y:S01]  /*1df0*/  PRMT R27, RZ, 0x7610, R27 ;  /* 0x00007610ff1b7816 */ /* 0x000fe2000000001b */
[----:B------:R-:W-:Y:S01]  /*1e00*/  IMAD.WIDE R10, R111, 0x2, R6 ;  /* 0x000000026f0a7825 */ /* 0x000fe200078e0206 */
[----:B------:R-:W-:Y:S01]  /*1e10*/  LOP3.LUT R25, R86, 0x30, RZ, 0xfc, !PT ;  /* 0x0000003056197812 */ /* 0x000fe200078efcff */
[----:B------:R0:W3:Y:S01]  /*1e20*/  @!P6 LDG.E.U16 R29, desc[UR8][R14.64] ;  /* 0x000000080e1de981 */ /* 0x0000e2000c1e1500 */
[----:B------:R-:W-:Y:S01]  /*1e30*/  PRMT R28, RZ, 0x7610, R28 ;  /* 0x00007610ff1c7816 */ /* 0x000fe2000000001c */
[----:B------:R-:W-:Y:S01]  /*1e40*/  IMAD.WIDE R12, R112, 0x2, R6 ;  /* 0x00000002700c7825 */ /* 0x000fe200078e0206 */
[----:B------:R-:W-:Y:S01]  /*1e50*/  LOP3.LUT R17, R86, 0x32, RZ, 0xfc, !PT ;  /* 0x0000003256117812 */ /* 0x000fe200078efcff */
[----:B------:R1:W3:Y:S01]  /*1e60*/  @!P4 LDG.E.U16 R34, desc[UR8][R10.64] ;  /* 0x000000080a22c981 */ /* 0x0002e2000c1e1500 */
[----:B------:R-:W-:-:S02]  /*1e70*/  ISETP.GE.AND P4, PT, R25, UR7, PT ;  /* 0x0000000719007c0c */ /* 0x000fc4000bf86270 */
[----:B------:R-:W-:Y:S01]  /*1e80*/  PRMT R25, RZ, 0x7610, R25 ;  /* 0x00007610ff197816 */ /* 0x000fe20000000019 */
[----:B------:R1:W3:Y:S01]  /*1e90*/  @!P5 LDG.E.U16 R27, desc[UR8][R12.64] ;  /* 0x000000080c1bd981 */ /* 0x0002e2000c1e1500 */
[----:B0-----:R-:W-:Y:S01]  /*1ea0*/  IMAD.WIDE R14, R118, 0x2, R6 ;  /* 0x00000002760e7825 */ /* 0x001fe200078e0206 */
[----:B------:R-:W-:Y:S02]  /*1eb0*/  ISETP.GE.AND P5, PT, R17, UR7, PT ;  /* 0x0000000711007c0c */ /* 0x000fe4000bfa6270 */
[----:B------:R-:W-:Y:S01]  /*1ec0*/  PRMT R35, RZ, 0x7610, R35 ;  /* 0x00007610ff237816 */ /* 0x000fe20000000023 */
[--C-:B-1----:R-:W-:Y:S01]  /*1ed0*/  IMAD.WIDE R10, R115, 0x2, R6.reuse ;  /* 0x00000002730a7825 */ /* 0x102fe200078e0206 */
[----:B------:R0:W3:Y:S03]  /*1ee0*/  @!P3 LDG.E.U16 R28, desc[UR8][R14.64] ;  /* 0x000000080e1cb981 */ /* 0x0000e6000c1e1500 */
[----:B------:R-:W-:Y:S01]  /*1ef0*/  IMAD.WIDE R12, R116, 0x2, R6 ;  /* 0x00000002740c7825 */ /* 0x000fe200078e0206 */
[----:B------:R1:W3:Y:S01]  /*1f00*/  @!P1 LDG.E.U16 R25, desc[UR8][R10.64] ;  /* 0x000000080a199981 */ /* 0x0002e2000c1e1500 */
[----:B------:R-:W-:-:S02]  /*1f10*/  PRMT R47, RZ, 0x7610, R47 ;  /* 0x00007610ff2f7816 */ /* 0x000fc4000000002f */
[----:B------:R-:W-:Y:S01]  /*1f20*/  PRMT R46, RZ, 0x7610, R46 ;  /* 0x00007610ff2e7816 */ /* 0x000fe2000000002e */
[----:B------:R1:W3:Y:S01]  /*1f30*/  @!P2 LDG.E.U16 R35, desc[UR8][R12.64] ;  /* 0x000000080c23a981 */ /* 0x0002e2000c1e1500 */
[C---:B0-----:R-:W-:Y:S02]  /*1f40*/  LOP3.LUT R14, R86.reuse, 0x36, RZ, 0xfc, !PT ;  /* 0x00000036560e7812 */ /* 0x041fe400078efcff */
[----:B------:R-:W-:Y:S01]  /*1f50*/  LOP3.LUT R15, R86, 0x38, RZ, 0xfc, !PT ;  /* 0x00000038560f7812 */ /* 0x000fe200078efcff */
[----:B-1----:R-:W-:Y:S01]  /*1f60*/  IMAD.WIDE R10, R119, 0x2, R6 ;  /* 0x00000002770a7825 */ /* 0x002fe200078e0206 */
[----:B------:R-:W-:-:S03]  /*1f70*/  ISETP.GE.AND P1, PT, R14, UR7, PT ;  /* 0x000000070e007c0c */ /* 0x000fc6000bf26270 */
[----:B------:R-:W-:Y:S01]  /*1f80*/  IMAD.WIDE R12, R120, 0x2, R6 ;  /* 0x00000002780c7825 */ /* 0x000fe200078e0206 */
[----:B------:R0:W3:Y:S01]  /*1f90*/  @!P4 LDG.E.U16 R47, desc[UR8][R10.64] ;  /* 0x000000080a2fc981 */ /* 0x0000e2000c1e1500 */
[----:B------:R-:W-:Y:S02]  /*1fa0*/  PRMT R83, RZ, 0x7610, R83 ;  /* 0x00007610ff537816 */ /* 0x000fe40000000053 */
[----:B------:R-:W-:Y:S01]  /*1fb0*/  ISETP.GE.AND P2, PT, R15, UR7, PT ;  /* 0x000000070f007c0c */ /* 0x000fe2000bf46270 */
[----:B------:R1:W3:Y:S01]  /*1fc0*/  @!P5 LDG.E.U16 R46, desc[UR8][R12.64] ;  /* 0x000000080c2ed981 */ /* 0x0002e2000c1e1500 */
[----:B------:R-:W-:Y:S02]  /*1fd0*/  PRMT R82, RZ, 0x7610, R82 ;  /* 0x00007610ff527816 */ /* 0x000fe40000000052 */
[----:B------:R-:W-:Y:S01]  /*1fe0*/  LOP3.LUT R14, R86, 0x3a, RZ, 0xfc, !PT ;  /* 0x0000003a560e7812 */ /* 0x000fe200078efcff */
[----:B0-----:R-:W-:-:S04]  /*1ff0*/  IMAD.WIDE R10, R121, 0x2, R6 ;  /* 0x00000002790a7825 */ /* 0x001fc800078e0206 */
[----:B-1----:R-:W-:Y:S01]  /*2000*/  IMAD.WIDE R12, R122, 0x2, R6 ;  /* 0x000000027a0c7825 */ /* 0x002fe200078e0206 */
[----:B------:R0:W3:Y:S01]  /*2010*/  @!P0 LDG.E.U16 R83, desc[UR8][R10.64] ;  /* 0x000000080a538981 */ /* 0x0000e2000c1e1500 */
[----:B------:R-:W-:Y:S02]  /*2020*/  ISETP.GE.AND P0, PT, R14, UR7, PT ;  /* 0x000000070e007c0c */ /* 0x000fe4000bf06270 */
[----:B------:R-:W-:Y:S01]  /*2030*/  PRMT R84, RZ, 0x7610, R84 ;  /* 0x00007610ff547816 */ /* 0x000fe20000000054 */
[----:B------:R1:W3:Y:S01]  /*2040*/  @!P1 LDG.E.U16 R82, desc[UR8][R12.64] ;  /* 0x000000080c529981 */ /* 0x0002e2000c1e1500 */
[----:B------:R-:W1:Y:S01]  /*2050*/  S2R R17, SR_TID.X ;  /* 0x0000000000117919 */ /* 0x000e620000002100 */
[----:B0-----:R-:W-:Y:S01]  /*2060*/  IMAD.WIDE R10, R123, 0x2, R6 ;  /* 0x000000027b0a7825 */ /* 0x001fe200078e0206 */
[----:B-1----:R-:W-:-:S04]  /*2070*/  LOP3.LUT R12, R86, 0x3c, RZ, 0xfc, !PT ;  /* 0x0000003c560c7812 */ /* 0x002fc800078efcff */
[----:B------:R0:W3:Y:S01]  /*2080*/  @!P2 LDG.E.U16 R84, desc[UR8][R10.64] ;  /* 0x000000080a54a981 */ /* 0x0000e2000c1e1500 */
[----:B------:R-:W-:Y:S02]  /*2090*/  PRMT R85, RZ, 0x7610, R85 ;  /* 0x00007610ff557816 */ /* 0x000fe40000000055 */
[----:B------:R-:W-:Y:S02]  /*20a0*/  ISETP.GE.AND P1, PT, R12, UR7, PT ;  /* 0x000000070c007c0c */ /* 0x000fe4000bf26270 */
[----:B------:R-:W-:Y:S01]  /*20b0*/  LOP3.LUT R86, R86, 0x3e, RZ, 0xfc, !PT ;  /* 0x0000003e56567812 */ /* 0x000fe200078efcff */
[----:B0-----:R-:W-:-:S03]  /*20c0*/  IMAD.WIDE R10, R124, 0x2, R6 ;  /* 0x000000027c0a7825 */ /* 0x001fc600078e0206 */
[----:B------:R-:W-:Y:S02]  /*20d0*/  ISETP.GE.AND P2, PT, R86, UR7, PT ;  /* 0x0000000756007c0c */ /* 0x000fe4000bf46270 */
[----:B------:R-:W-:Y:S01]  /*20e0*/  PRMT R86, RZ, 0x7610, R86 ;  /* 0x00007610ff567816 */ /* 0x000fe20000000056 */
[----:B------:R0:W3:Y:S01]  /*20f0*/  @!P0 LDG.E.U16 R85, desc[UR8][R10.64] ;  /* 0x000000080a558981 */ /* 0x0000e2000c1e1500 */
[----:B------:R-:W-:Y:S01]  /*2100*/  PRMT R89, RZ, 0x7610, R89 ;  /* 0x00007610ff597816 */ /* 0x000fe20000000059 */
[----:B0-----:R-:W-:-:S05]  /*2110*/  IMAD.WIDE R10, R125, 0x2, R6 ;  /* 0x000000027d0a7825 */ /* 0x001fca00078e0206 */
[----:B------:R2:W3:Y:S01]  /*2120*/  @!P1 LDG.E.U16 R86, desc[UR8][R10.64] ;  /* 0x000000080a569981 */ /* 0x0004e2000c1e1500 */
[----:B------:R-:W-:-:S04]  /*2130*/  LOP3.LUT R12, R17, 0x3f, RZ, 0xc0, !PT ;  /* 0x0000003f110c7812 */ /* 0x000fc800078ec0ff */
[----:B------:R-:W-:Y:S01]  /*2140*/  ISETP.GE.AND P0, PT, R12, UR7, PT ;  /* 0x000000070c007c0c */ /* 0x000fe2000bf06270 */
[----:B------:R-:W-:Y:S02]  /*2150*/  IMAD.MOV.U32 R12, RZ, RZ, R91 ;  /* 0x000000ffff0c7224 */ /* 0x000fe400078e005b */
[--C-:B------:R-:W-:Y:S01]  /*2160*/  IMAD.MOV.U32 R13, RZ, RZ, R90.reuse ;  /* 0x000000ffff0d7224 */ /* 0x100fe200078e005a */
[----:B------:R-:W-:Y:S01]  /*2170*/  PRMT R90, RZ, 0x7610, R90 ;  /* 0x00007610ff5a7816 */ /* 0x000fe2000000005a */
[--C-:B------:R-:W-:Y:S01]  /*2180*/  IMAD.MOV.U32 R17, RZ, RZ, R88.reuse ;  /* 0x000000ffff117224 */ /* 0x100fe200078e0058 */
[----:B------:R-:W0:Y:S01]  /*2190*/  S2R R91, SR_TID.X ;  /* 0x00000000005b7919 */ /* 0x000e220000002100 */
[----:B------:R-:W-:Y:S02]  /*21a0*/  PRMT R88, RZ, 0x7610, R88 ;  /* 0x00007610ff587816 */ /* 0x000fe40000000058 */
[----:B------:R-:W-:Y:S02]  /*21b0*/  LOP3.LUT R19, R19, R18, RZ, 0x3c, !PT ;  /* 0x0000001213137212 */ /* 0x000fe400078e3cff */
[----:B------:R-:W-:-:S02]  /*21c0*/  PRMT R117, RZ, 0x7610, R117 ;  /* 0x00007610ff757816 */ /* 0x000fc40000000075 */
[----:B------:R-:W-:Y:S02]  /*21d0*/  LOP3.LUT R18, R19, R18, RZ, 0x3c, !PT ;  /* 0x0000001213127212 */ /* 0x000fe400078e3cff */
[----:B------:R-:W-:Y:S02]  /*21e0*/  LOP3.LUT R93, R93, R92, RZ, 0x3c, !PT ;  /* 0x0000005c5d5d7212 */ /* 0x000fe400078e3cff */
[----:B------:R-:W-:Y:S02]  /*21f0*/  LOP3.LUT R19, R19, R18, RZ, 0x3c, !PT ;  /* 0x0000001213137212 */ /* 0x000fe400078e3cff */
[----:B------:R-:W-:Y:S02]  /*2200*/  LOP3.LUT R92, R93, R92, RZ, 0x3c, !PT ;  /* 0x0000005c5d5c7212 */ /* 0x000fe400078e3cff */
[----:B0-----:R-:W-:Y:S02]  /*2210*/  LOP3.LUT P1, RZ, R91, 0x100, RZ, 0xc0, !PT ;  /* 0x000001005bff7812 */ /* 0x001fe4000782c0ff */
[----:B------:R-:W-:Y:S01]  /*2220*/  LOP3.LUT R93, R93, R92, RZ, 0x3c, !PT ;  /* 0x0000005c5d5d7212 */ /* 0x000fe200078e3cff */
[----:B--2---:R-:W-:-:S05]  /*2230*/  IMAD.WIDE R10, R16, 0x2, R6 ;  /* 0x00000002100a7825 */ /* 0x004fca00078e0206 */
[----:B------:R0:W2:Y:S01]  /*2240*/  @!P2 LDG.E.U16 R89, desc[UR8][R10.64] ;  /* 0x000000080a59a981 */ /* 0x0000a2000c1e1500 */
[--C-:B------:R-:W-:Y:S01]  /*2250*/  IMAD.MOV.U32 R16, RZ, RZ, R87.reuse ;  /* 0x000000ffff107224 */ /* 0x100fe200078e0057 */
[----:B------:R-:W-:Y:S01]  /*2260*/  PRMT R87, RZ, 0x7610, R87 ;  /* 0x00007610ff577816 */ /* 0x000fe20000000057 */
[C---:B0-----:R-:W-:Y:S01]  /*2270*/  IMAD.WIDE R10, R2.reuse, 0x2, R12 ;  /* 0x00000002020a7825 */ /* 0x041fe200078e020c */
[----:B------:R-:W-:Y:S06]  /*2280*/  BAR.SYNC.DEFER_BLOCKING 0x0 ;  /* 0x0000000000007b1d */ /* 0x000fec0000010000 */
[----:B------:R0:W2:Y:S02]  /*2290*/  @!P0 LDG.E.U16 R90, desc[UR8][R10.64] ;  /* 0x000000080a5a8981 */ /* 0x0000a4000c1e1500 */
[----:B0-----:R-:W-:-:S05]  /*22a0*/  IMAD.WIDE R10, R2, 0x2, R16 ;  /* 0x00000002020a7825 */ /* 0x001fca00078e0210 */
[----:B------:R0:W2:Y:S02]  /*22b0*/  @!P0 LDG.E.U16 R87, desc[UR8][R10.64] ;  /* 0x000000080a578981 */ /* 0x0000a4000c1e1500 */
[----:B0-----:R-:W-:Y:S02]  /*22c0*/  IMAD.MOV.U32 R10, RZ, RZ, R48 ;  /* 0x000000ffff0a7224 */ /* 0x001fe400078e0030 */
[----:B------:R-:W-:Y:S02]  /*22d0*/  IMAD.MOV.U32 R11, RZ, RZ, R49 ;  /* 0x000000ffff0b7224 */ /* 0x000fe400078e0031 */
[----:B------:R-:W-:-:S05]  /*22e0*/  IMAD.WIDE R14, R2, 0x2, R10 ;  /* 0x00000002020e7825 */ /* 0x000fca00078e020a */
[----:B------:R0:W2:Y:S02]  /*22f0*/  @!P0 LDG.E.U16 R88, desc[UR8][R14.64] ;  /* 0x000000080e588981 */ /* 0x0000a4000c1e1500 */
[--C-:B0-----:R-:W-:Y:S02]  /*2300*/  IMAD.MOV.U32 R14, RZ, RZ, R80.reuse ;  /* 0x000000ffff0e7224 */ /* 0x101fe400078e0050 */
[----:B------:R-:W-:Y:S01]  /*2310*/  IMAD.MOV.U32 R15, RZ, RZ, R81 ;  /* 0x000000ffff0f7224 */ /* 0x000fe200078e0051 */
[----:B------:R-:W-:Y:S01]  /*2320*/  PRMT R80, RZ, 0x7610, R80 ;  /* 0x00007610ff507816 */ /* 0x000fe20000000050 */
[----:B------:R-:W-:Y:S01]  /*2330*/  IMAD.WIDE R48, R2, 0x2, R14 ;  /* 0x0000000202307825 */ /* 0x000fe200078e020e */
[----:B------:R-:W-:-:S04]  /*2340*/  PRMT R81, RZ, 0x7610, R81 ;  /* 0x00007610ff517816 */ /* 0x000fc80000000051 */
[----:B------:R0:W2:Y:S02]  /*2350*/  @!P0 LDG.E.U16 R80, desc[UR8][R48.64] ;  /* 0x0000000830508981 */ /* 0x0000a4000c1e1500 */
[----:B0-----:R-:W-:-:S05]  /*2360*/  IMAD.WIDE R48, R2, 0x2, R8 ;  /* 0x0000000202307825 */ /* 0x001fca00078e0208 */
[----:B------:R0:W2:Y:S02]  /*2370*/  @!P0 LDG.E.U16 R81, desc[UR8][R48.64] ;  /* 0x0000000830518981 */ /* 0x0000a4000c1e1500 */
[----:B0-----:R-:W-:Y:S02]  /*2380*/  LOP3.LUT R48, R91, 0xff, RZ, 0xc0, !PT ;  /* 0x000000ff5b307812 */ /* 0x001fe400078ec0ff */
[----:B------:R-:W-:-:S03]  /*2390*/  SEL R91, RZ, 0x210, !P1 ;  /* 0x00000210ff5b7807 */ /* 0x000fc60004800000 */
[----:B------:R-:W-:-:S05]  /*23a0*/  IMAD.SHL.U32 R48, R48, 0x2, RZ ;  /* 0x0000000230307824 */ /* 0x000fca00078e00ff */
[----:B------:R-:W-:Y:S01]  /*23b0*/  LOP3.LUT R91, R91, R48, RZ, 0x3c, !PT ;  /* 0x000000305b5b7212 */ /* 0x000fe200078e3cff */
[----:B------:R-:W-:-:S04]  /*23c0*/  IMAD.WIDE R48, R2, 0x2, R4 ;  /* 0x0000000202307825 */ /* 0x000fc800078e0204 */
[----:B------:R0:W-:Y:S04]  /*23d0*/  STS.U16 [R91+UR5], R51 ;  /* 0x000000335b007988 */ /* 0x0001e80008000405 */
[----:B------:R1:W2:Y:S01]  /*23e0*/  @!P0 LDG.E.U16 R117, desc[UR8][R48.64] ;  /* 0x0000000830758981 */ /* 0x0002a2000c1e1500 */
[----:B0-----:R-:W-:Y:S01]  /*23f0*/  PRMT R51, RZ, 0x7610, R51 ;  /* 0x00007610ff337816 */ /* 0x001fe20000000033 */
[C---:B-1----:R-:W-:Y:S02]  /*2400*/  IMAD.WIDE R48, R2.reuse, 0x2, R18 ;  /* 0x0000000202307825 */ /* 0x042fe400078e0212 */
[----:B---3--:R0:W-:Y:S04]  /*2410*/  STS.U16 [R91+UR5+0x1000], R50 ;  /* 0x001000325b007988 */ /* 0x0081e80008000405 */
[----:B------:R1:W3:Y:S01]  /*2420*/  @!P0 LDG.E.U16 R51, desc[UR8][R48.64] ;  /* 0x0000000830338981 */ /* 0x0002e2000c1e1500 */
[----:B0-----:R-:W-:Y:S01]  /*2430*/  PRMT R50, RZ, 0x7610, R50 ;  /* 0x00007610ff327816 */ /* 0x001fe20000000032 */
[----:B-1----:R-:W-:-:S05]  /*2440*/  IMAD.WIDE R48, R2, 0x2, R92 ;  /* 0x0000000202307825 */ /* 0x002fca00078e025c */
[----:B------:R0:W3:Y:S02]  /*2450*/  @!P0 LDG.E.U16 R50, desc[UR8][R48.64] ;  /* 0x0000000830328981 */ /* 0x0000e4000c1e1500 */
[----:B0-----:R-:W0:Y:S01]  /*2460*/  S2R R48, SR_TID.X ;  /* 0x0000000000307919 */ /* 0x001e220000002100 */
[----:B------:R-:W1:Y:S01]  /*2470*/  S2R R49, SR_TID.X ;  /* 0x0000000000317919 */ /* 0x000e620000002100 */
[----:B------:R4:W-:Y:S04]  /*2480*/  STS.U16 [R91+UR5+0x3000], R24 ;  /* 0x003000185b007988 */ /* 0x0009e80008000405 */
[----:B------:R0:W-:Y:S01]  /*2490*/  STS.U16 [R91+UR5+0x4000], R45 ;  /* 0x0040002d5b007988 */ /* 0x0001e20008000405 */
[----:B----4-:R-:W-:-:S03]  /*24a0*/  LOP3.LUT R24, R91, 0x20, RZ, 0x3c, !PT ;  /* 0x000000205b187812 */ /* 0x010fc600078e3cff */
[----:B------:R-:W-:Y:S04]  /*24b0*/  STS.U16 [R91+UR5+0x2000], R26 ;  /* 0x0020001a5b007988 */ /* 0x000fe80008000405 */
[----:B------:R-:W-:Y:S04]  /*24c0*/  STS.U16 [R91+UR5+0x5000], R44 ;  /* 0x0050002c5b007988 */ /* 0x000fe80008000405 */
[----:B------:R-:W-:Y:S01]  /*24d0*/  STS.U16 [R91+UR5+0x6000], R47 ;  /* 0x0060002f5b007988 */ /* 0x000fe20008000405 */
[----:B0-----:R-:W-:-:S03]  /*24e0*/  LOP3.LUT R45, R48, 0x1ff, RZ, 0xc0, !PT ;  /* 0x000001ff302d7812 */ /* 0x001fc600078ec0ff */
[----:B------:R-:W-:Y:S01]  /*24f0*/  STS.U16 [R91+UR5+0x7000], R84 ;  /* 0x007000545b007988 */ /* 0x000fe20008000405 */
[----:B------:R-:W-:-:S03]  /*2500*/  LOP3.LUT R48, R48, 0x1c0, RZ, 0xc0, !PT ;  /* 0x000001c030307812 */ /* 0x000fc600078ec0ff */
[----:B------:R0:W-:Y:S04]  /*2510*/  STS.U16 [R24+UR5+0x4400], R34 ;  /* 0x0044002218007988 */ /* 0x0001e80008000405 */
[----:B------:R4:W-:Y:S01]  /*2520*/  STS.U16 [R24+UR5+0x2400], R41 ;  /* 0x0024002918007988 */ /* 0x0009e20008000405 */
[----:B0-----:R-:W-:Y:S01]  /*2530*/  IMAD.SHL.U32 R34, R45, 0x2, RZ ;  /* 0x000000022d227824 */ /* 0x001fe200078e00ff */
[----:B----4-:R-:W-:-:S04]  /*2540*/  SHF.R.U32.HI R41, RZ, 0x2, R48 ;  /* 0x00000002ff297819 */ /* 0x010fc80000011630 */
[----:B------:R-:W-:Y:S02]  /*2550*/  LOP3.LUT R34, R34, R41, RZ, 0x3c, !PT ;  /* 0x0000002922227212 */ /* 0x000fe400078e3cff */
[C---:B------:R-:W-:Y:S02]  /*2560*/  LOP3.LUT R41, R91.reuse, 0x40, RZ, 0x3c, !PT ;  /* 0x000000405b297812 */ /* 0x040fe400078e3cff */
[----:B------:R-:W-:Y:S01]  /*2570*/  LOP3.LUT R91, R91, 0x60, RZ, 0x3c, !PT ;  /* 0x000000605b5b7812 */ /* 0x000fe200078e3cff */
[----:B------:R0:W-:Y:S04]  /*2580*/  STS.U16 [R24+UR5+0x400], R40 ;  /* 0x0004002818007988 */ /* 0x0001e80008000405 */
[----:B------:R-:W-:Y:S04]  /*2590*/  STS.U16 [R24+UR5+0x1400], R43 ;  /* 0x0014002b18007988 */ /* 0x000fe80008000405 */
[----:B------:R-:W-:Y:S04]  /*25a0*/  STS.U16 [R24+UR5+0x3400], R42 ;  /* 0x0034002a18007988 */ /* 0x000fe80008000405 */
[----:B------:R-:W-:Y:S04]  /*25b0*/  STS.U16 [R24+UR5+0x5400], R25 ;  /* 0x0054001918007988 */ /* 0x000fe80008000405 */
[----:B------:R-:W-:Y:S04]  /*25c0*/  STS.U16 [R24+UR5+0x6400], R46 ;  /* 0x0064002e18007988 */ /* 0x000fe80008000405 */
[----:B------:R-:W-:Y:S04]  /*25d0*/  STS.U16 [R24+UR5+0x7400], R85 ;  /* 0x0074005518007988 */ /* 0x000fe80008000405 */
[----:B-----5:R-:W-:Y:S04]  /*25e0*/  STS.U16 [R41+UR5+0x800], R39 ;  /* 0x0008002729007988 */ /* 0x020fe80008000405 */
[----:B------:R-:W-:Y:S04]  /*25f0*/  STS.U16 [R41+UR5+0x1800], R38 ;  /* 0x0018002629007988 */ /* 0x000fe80008000405 */
        /* <DEDUP_REMOVED lines=13> */
[----:B--2---:R-:W-:Y:S01]  /*26d0*/  STS.U16 [R91+UR5+0x7c00], R89 ;  /* 0x007c00595b007988 */ /* 0x004fe20008000405 */
[C---:B-1----:R-:W-:Y:S01]  /*26e0*/  LOP3.LUT R26, R49.reuse, 0x7, RZ, 0xc0, !PT ;  /* 0x00000007311a7812 */ /* 0x042fe200078ec0ff */
[----:B0-----:R-:W-:-:S04]  /*26f0*/  IMAD.SHL.U32 R40, R49, 0x2, RZ ;  /* 0x0000000231287824 */ /* 0x001fc800078e00ff */
[----:B------:R-:W-:Y:S01]  /*2700*/  IMAD R26, R26, 0x90, RZ ;  /* 0x000000901a1a7824 */ /* 0x000fe200078e02ff */
[----:B------:R-:W-:Y:S04]  /*2710*/  STS.U16 [R34+UR5+0x8000], R90 ;  /* 0x0080005a22007988 */ /* 0x000fe80008000405 */
[----:B------:R-:W-:Y:S01]  /*2720*/  LOP3.LUT R40, R26, 0x30, R40, 0x78, !PT ;  /* 0x000000301a287812 */ /* 0x000fe200078e7828 */
[----:B------:R-:W-:Y:S01]  /*2730*/  STS.U16 [R34+UR5+0x8400], R87 ;  /* 0x0084005722007988 */ /* 0x000fe20008000405 */
[----:B------:R-:W-:-:S03]  /*2740*/  IMAD.SHL.U32 R26, R49, 0x20, RZ ;  /* 0x00000020311a7824 */ /* 0x000fc600078e00ff */
[----:B------:R-:W-:Y:S02]  /*2750*/  STS.U16 [R34+UR5+0x8800], R88 ;  /* 0x0088005822007988 */ /* 0x000fe40008000405 */
[----:B------:R-:W-:Y:S02]  /*2760*/  LOP3.LUT R40, R40, 0x400, R26, 0xf8, !PT ;  /* 0x0000040028287812 */ /* 0x000fe400078ef81a */
[----:B------:R-:W-:Y:S04]  /*2770*/  STS.U16 [R34+UR5+0x8c00], R80 ;  /* 0x008c005022007988 */ /* 0x000fe80008000405 */
[----:B------:R-:W-:Y:S04]  /*2780*/  STS.U16 [R34+UR5+0x9000], R81 ;  /* 0x0090005122007988 */ /* 0x000fe80008000405 */
[----:B------:R0:W-:Y:S02]  /*2790*/  STS.U16 [R34+UR5+0x9400], R117 ;  /* 0x0094007522007988 */ /* 0x0001e40008000405 */
[----:B0-----:R-:W0:Y:S02]  /*27a0*/  LDC R117, c[0x0][0x3a8] ;  /* 0x0000ea00ff757b82 */ /* 0x001e240000000800 */
[----:B---3--:R-:W-:Y:S04]  /*27b0*/  STS.U16 [R34+UR5+0x9800], R51 ;  /* 0x0098003322007988 */ /* 0x008fe80008000405 */
[----:B------:R-:W-:Y:S02]  /*27c0*/  STS.U16 [R34+UR5+0x9c00], R50 ;  /* 0x009c003222007988 */ /* 0x000fe40008000405 */
[----:B------:R-:W-:Y:S06]  /*27d0*/  BAR.SYNC.DEFER_BLOCKING 0x0 ;  /* 0x0000000000007b1d */ /* 0x000fec0000010000 */
[----:B------:R-:W-:Y:S04]  /*27e0*/  LDSM.16.M88.4 R24, [R40+UR5+0x8000] ;  /* 0x008000052818783b */ /* 0x000fe80008000200 */
[----:B------:R-:W-:Y:S04]  /*27f0*/  LDSM.16.M88.4 R28, [R40+UR5+0x8800] ;  /* 0x00880005281c783b */ /* 0x000fe80008000200 */
[----:B------:R-:W-:Y:S04]  /*2800*/  LDSM.16.M88.4 R32, [R40+UR5+0x9000] ;  /* 0x009000052820783b */ /* 0x000fe80008000200 */
[----:B------:R-:W-:Y:S04]  /*2810*/  LDSM.16.M88.4 R36, [R40+UR5+0x9800] ;  /* 0x009800052824783b */ /* 0x000fe80008000200 */
[----:B------:R-:W1:Y:S04]  /*2820*/  LDSM.16.MT88.4 R80, [R0] ;  /* 0x000000000050783b */ /* 0x000e680000004200 */
[----:B------:R-:W2:Y:S04]  /*2830*/  LDSM.16.MT88.4 R40, [R0+0x100] ;  /* 0x000100000028783b */ /* 0x000ea80000004200 */
[----:B------:R-:W3:Y:S04]  /*2840*/  LDSM.16.MT88.4 R44, [R0+0x2000] ;  /* 0x00200000002c783b */ /* 0x000ee80000004200 */
[----:B------:R-:W4:Y:S04]  /*2850*/  LDSM.16.MT88.4 R48, [R0+0x2100] ;  /* 0x002100000030783b */ /* 0x000f280000004200 */
[----:B------:R-:W-:Y:S04]  /*2860*/  LDSM.16.MT88.4 R88, [R0+0x4000] ;  /* 0x004000000058783b */ /* 0x000fe80000004200 */
[----:B------:R-:W-:Y:S01]  /*2870*/  LDSM.16.MT88.4 R84, [R0+0x4100] ;  /* 0x004100000054783b */ /* 0x000fe20000004200 */
[C---:B-1----:R-:W-:Y:S08]  /*2880*/  HMMA.16816.F32 R52, R80.reuse, R24, R52 ;  /* 0x000000185034723c */ /* 0x042ff00000001834 */
[C---:B------:R-:W-:Y:S08]  /*2890*/  HMMA.16816.F32 R60, R80.reuse, R28, R60 ;  /* 0x0000001c503c723c */ /* 0x040ff0000000183c */
[C---:B------:R-:W-:Y:S08]  /*28a0*/  HMMA.16816.F32 R68, R80.reuse, R32, R68 ;  /* 0x000000205044723c */ /* 0x040ff00000001844 */
[----:B------:R-:W-:Y:S08]  /*28b0*/  HMMA.16816.F32 R76, R80, R36, R76 ;  /* 0x00000024504c723c */ /* 0x000ff0000000184c */
[C---:B--2---:R-:W-:Y:S08]  /*28c0*/  HMMA.16816.F32 R72, R40.reuse, R24, R72 ;  /* 0x000000182848723c */ /* 0x044ff00000001848 */
[C---:B------:R-:W-:Y:S08]  /*28d0*/  HMMA.16816.F32 R64, R40.reuse, R28, R64 ;  /* 0x0000001c2840723c */ /* 0x040ff00000001840 */
[C---:B------:R-:W-:Y:S01]  /*28e0*/  HMMA.16816.F32 R56, R40.reuse, R32, R56 ;  /* 0x000000202838723c */ /* 0x040fe20000001838 */
[----:B------:R-:W1:Y:S07]  /*28f0*/  LDC R33, c[0x0][0x3ac] ;  /* 0x0000eb00ff217b82 */ /* 0x000e6e0000000800 */
[----:B------:R-:W-:Y:S01]  /*2900*/  HMMA.16816.F32 R20, R40, R36, R20 ;  /* 0x000000242814723c */ /* 0x000fe20000001814 */
[----:B------:R-:W2:Y:S07]  /*2910*/  LDSM.16.M88.4 R40, [R3+UR5+0x9000] ;  /* 0x009000050328783b */ /* 0x000eae0008000200 */
[C---:B---3--:R-:W-:Y:S08]  /*2920*/  HMMA.16816.F32 R52, R44.reuse, R26, R52 ;  /* 0x0000001a2c34723c */ /* 0x048ff00000001834 */
[C---:B------:R-:W-:Y:S08]  /*2930*/  HMMA.16816.F32 R60, R44.reuse, R30, R60 ;  /* 0x0000001e2c3c723c */ /* 0x040ff0000000183c */
[C---:B------:R-:W-:Y:S08]  /*2940*/  HMMA.16816.F32 R68, R44.reuse, R34, R68 ;  /* 0x000000222c44723c */ /* 0x040ff00000001844 */
[----:B------:R-:W-:Y:S01]  /*2950*/  HMMA.16816.F32 R76, R44, R38, R76 ;  /* 0x000000262c4c723c */ /* 0x000fe2000000184c */
[----:B------:R-:W3:Y:S07]  /*2960*/  LDSM.16.M88.4 R44, [R3+UR5+0x8800] ;  /* 0x00880005032c783b */ /* 0x000eee0008000200 */
[C---:B----4-:R-:W-:Y:S01]  /*2970*/  HMMA.16816.F32 R80, R48.reuse, R26, R72 ;  /* 0x0000001a3050723c */ /* 0x050fe20000001848 */
[----:B------:R-:W4:Y:S04]  /*2980*/  LDSM.16.M88.4 R72, [R3+UR5+0x8000] ;  /* 0x008000050348783b */ /* 0x000f280008000200 */
[----:B------:R-:W5:Y:S03]  /*2990*/  LDSM.16.M88.4 R24, [R3+UR5+0x9800] ;  /* 0x009800050318783b */ /* 0x000f660008000200 */
[C---:B------:R-:W-:Y:S01]  /*29a0*/  HMMA.16816.F32 R64, R48.reuse, R30, R64 ;  /* 0x0000001e3040723c */ /* 0x040fe20000001840 */
[----:B------:R-:W0:Y:S07]  /*29b0*/  LDSM.16.MT88.4 R28, [R0+0x6000] ;  /* 0x00600000001c783b */ /* 0x000e2e0000004200 */
[C---:B------:R-:W-:Y:S08]  /*29c0*/  HMMA.16816.F32 R56, R48.reuse, R34, R56 ;  /* 0x000000223038723c */ /* 0x040ff00000001838 */
[----:B------:R-:W-:Y:S01]  /*29d0*/  HMMA.16816.F32 R48, R48, R38, R20 ;  /* 0x000000263030723c */ /* 0x000fe20000001814 */
[----:B------:R-:W0:Y:S07]  /*29e0*/  LDSM.16.MT88.4 R20, [R0+0x6100] ;  /* 0x006100000014783b */ /* 0x000e2e0000004200 */
[C---:B--2---:R-:W-:Y:S08]  /*29f0*/  HMMA.16816.F32 R68, R88.reuse, R40, R68 ;  /* 0x000000285844723c */ /* 0x044ff00000001844 */
[C---:B---3--:R-:W-:Y:S08]  /*2a00*/  HMMA.16816.F32 R60, R88.reuse, R44, R60 ;  /* 0x0000002c583c723c */ /* 0x048ff0000000183c */
[C---:B----4-:R-:W-:Y:S08]  /*2a10*/  HMMA.16816.F32 R52, R88.reuse, R72, R52 ;  /* 0x000000485834723c */ /* 0x050ff00000001834 */
[----:B-----5:R-:W-:Y:S01]  /*2a20*/  HMMA.16816.F32 R76, R88, R24, R76 ;  /* 0x00000018584c723c */ /* 0x020fe2000000184c */
[----:B------:R-:W-:-:S07]  /*2a30*/  UIADD3 UR6, UPT, UPT, UR6, -0x1, URZ ;  /* 0xffffffff06067890 */ /* 0x000fce000fffe0ff */
[C---:B------:R-:W-:Y:S08]  /*2a40*/  HMMA.16816.F32 R80, R84.reuse, R72, R80 ;  /* 0x000000485450723c */ /* 0x040ff00000001850 */
[C---:B------:R-:W-:Y:S08]  /*2a50*/  HMMA.16816.F32 R64, R84.reuse, R44, R64 ;  /* 0x0000002c5440723c */ /* 0x040ff00000001840 */
[C---:B------:R-:W-:Y:S08]  /*2a60*/  HMMA.16816.F32 R56, R84.reuse, R40, R56 ;  /* 0x000000285438723c */ /* 0x040ff00000001838 */
[----:B------:R-:W-:Y:S01]  /*2a70*/  HMMA.16816.F32 R48, R84, R24, R48 ;  /* 0x000000185430723c */ /* 0x000fe20000001830 */
[----:B------:R-:W-:Y:S01]  /*2a80*/  UISETP.NE.U32.AND UP0, UPT, UR6, URZ, UPT ;  /* 0x000000ff0600728c */ /* 0x000fe2000bf05070 */
[----:B-1----:R-:W-:-:S02]  /*2a90*/  IMAD.SHL.U32 R33, R33, 0x40, RZ ;  /* 0x0000004021217824 */ /* 0x002fc400078e00ff */
[----:B0-----:R-:W-:Y:S02]  /*2aa0*/  IMAD.SHL.U32 R117, R117, 0x40, RZ ;  /* 0x0000004075757824 */ /* 0x001fe400078e00ff */
[C---:B------:R-:W-:Y:S02]  /*2ab0*/  IMAD.WIDE R24, R33.reuse, 0x2, R92 ;  /* 0x0000000221187825 */ /* 0x040fe400078e025c */
[----:B------:R-:W-:Y:S02]  /*2ac0*/  HMMA.16816.F32 R52, R28, R74, R52 ;  /* 0x0000004a1c34723c */ /* 0x000fe40000001834 */
[----:B------:R-:W-:-:S04]  /*2ad0*/  IMAD.WIDE R14, R33, 0x2, R14 ;  /* 0x00000002210e7825 */ /* 0x000fc800078e020e */
[C---:B------:R-:W-:Y:S02]  /*2ae0*/  IMAD.WIDE R10, R33.reuse, 0x2, R10 ;  /* 0x00000002210a7825 */ /* 0x040fe400078e020a */
[----:B------:R-:W-:Y:S02]  /*2af0*/  HMMA.16816.F32 R60, R28, R46, R60 ;  /* 0x0000002e1c3c723c */ /* 0x000fe4000000183c */
[----:B------:R-:W-:-:S04]  /*2b00*/  IMAD.WIDE R16, R33, 0x2, R16 ;  /* 0x0000000221107825 */ /* 0x000fc800078e0210 */
[----:B------:R-:W-:Y:S02]  /*2b10*/  IMAD.WIDE R12, R33, 0x2, R12 ;  /* 0x00000002210c7825 */ /* 0x000fe400078e020c */
[----:B------:R-:W-:Y:S02]  /*2b20*/  HMMA.16816.F32 R68, R28, R42, R68 ;  /* 0x0000002a1c44723c */ /* 0x000fe40000001844 */
[----:B------:R-:W-:-:S06]  /*2b30*/  IMAD.MOV.U32 R93, RZ, RZ, R24 ;  /* 0x000000ffff5d7224 */ /* 0x000fcc00078e0018 */
[----:B------:R-:W-:Y:S01]  /*2b40*/  HMMA.16816.F32 R76, R28, R26, R76 ;  /* 0x0000001a1c4c723c */ /* 0x000fe2000000184c */
[----:B------:R-:W-:Y:S01]  /*2b50*/  IMAD.WIDE R28, R33, 0x2, R18 ;  /* 0x00000002211c7825 */ /* 0x000fe200078e0212 */
[----:B------:R-:W-:-:S03]  /*2b60*/  UIADD3 UR7, UPT, UPT, UR7, -0x40, URZ ;  /* 0xffffffc007077890 */ /* 0x000fc6000fffe0ff */
[----:B------:R-:W-:-:S03]  /*2b70*/  IMAD.MOV.U32 R92, RZ, RZ, R25 ;  /* 0x000000ffff5c7224 */ /* 0x000fc600078e0019 */
[----:B------:R-:W-:Y:S01]  /*2b80*/  HMMA.16816.F32 R72, R20, R74, R80 ;  /* 0x0000004a1448723c */ /* 0x000fe20000001850 */
[----:B------:R-:W-:-:S04]  /*2b90*/  IMAD.WIDE R4, R33, 0x2, R4 ;  /* 0x0000000221047825 */ /* 0x000fc800078e0204 */
[----:B------:R-:W-:-:S03]  /*2ba0*/  IMAD.MOV.U32 R19, RZ, RZ, R28 ;  /* 0x000000ffff137224 */ /* 0x000fc600078e001c */
[----:B------:R-:W-:Y:S01]  /*2bb0*/  HMMA.16816.F32 R64, R20, R46, R64 ;  /* 0x0000002e1440723c */ /* 0x000fe20000001840 */
[----:B------:R-:W-:Y:S02]  /*2bc0*/  IMAD.MOV.U32 R18, RZ, RZ, R29 ;  /* 0x000000ffff127224 */ /* 0x000fe400078e001d */
[----:B------:R-:W-:-:S05]  /*2bd0*/  IMAD.WIDE R8, R33, 0x2, R8 ;  /* 0x0000000221087825 */ /* 0x000fca00078e0208 */
[----:B------:R-:W-:Y:S01]  /*2be0*/  HMMA.16816.F32 R56, R20, R42, R56 ;  /* 0x0000002a1438723c */ /* 0x000fe20000001838 */
[----:B------:R-:W-:Y:S02]  /*2bf0*/  IMAD.MOV.U32 R80, RZ, RZ, R14 ;  /* 0x000000ffff507224 */ /* 0x000fe400078e000e */
[----:B------:R-:W-:Y:S02]  /*2c00*/  IMAD.MOV.U32 R81, RZ, RZ, R15 ;  /* 0x000000ffff517224 */ /* 0x000fe400078e000f */
[----:B------:R-:W-:-:S03]  /*2c10*/  IMAD.WIDE R6, R117, 0x2, R6 ;  /* 0x0000000275067825 */ /* 0x000fc600078e0206 */
[----:B------:R-:W-:Y:S01]  /*2c20*/  HMMA.16816.F32 R20, R20, R26, R48 ;  /* 0x0000001a1414723c */ /* 0x000fe20000001830 */
[----:B------:R-:W-:Y:S02]  /*2c30*/  IMAD.MOV.U32 R48, RZ, RZ, R10 ;  /* 0x000000ffff307224 */ /* 0x000fe400078e000a */
[----:B------:R-:W-:Y:S02]  /*2c40*/  IMAD.MOV.U32 R49, RZ, RZ, R11 ;  /* 0x000000ffff317224 */ /* 0x000fe400078e000b */
[----:B------:R-:W-:Y:S02]  /*2c50*/  IMAD.MOV.U32 R87, RZ, RZ, R16 ;  /* 0x000000ffff577224 */ /* 0x000fe400078e0010 */
[----:B------:R-:W-:Y:S02]  /*2c60*/  IMAD.MOV.U32 R88, RZ, RZ, R17 ;  /* 0x000000ffff587224 */ /* 0x000fe400078e0011 */
[----:B------:R-:W-:Y:S02]  /*2c70*/  IMAD.MOV.U32 R91, RZ, RZ, R12 ;  /* 0x000000ffff5b7224 */ /* 0x000fe400078e000c */
[----:B------:R-:W-:Y:S01]  /*2c80*/  IMAD.MOV.U32 R90, RZ, RZ, R13 ;  /* 0x000000ffff5a7224 */ /* 0x000fe200078e000d */
[----:B------:R-:W-:Y:S08]  /*2c90*/  BRA.U UP0, `(.L_x_2) ;  /* 0xffffffe9008c7547 */ /* 0x000ff0000b83ffff */
[----:B------:R-:W-:Y:S02]  /*2ca0*/  F2FP.F16.F32.PACK_AB R23, R23, R59 ;  /* 0x0000003b1717723e */ /* 0x000fe400000000ff */
[----:B------:R-:W-:Y:S02]  /*2cb0*/  F2FP.F16.F32.PACK_AB R22, R22, R58 ;  /* 0x0000003a1616723e */ /* 0x000fe400000000ff */
[----:B------:R-:W-:Y:S02]  /*2cc0*/  F2FP.F16.F32.PACK_AB R21, R21, R57 ;  /* 0x000000391515723e */ /* 0x000fe400000000ff */
[----:B------:R-:W-:Y:S02]  /*2cd0*/  F2FP.F16.F32.PACK_AB R20, R20, R56 ;  /* 0x000000381414723e */ /* 0x000fe400000000ff */
[----:B------:R-:W-:Y:S02]  /*2ce0*/  F2FP.F16.F32.PACK_AB R71, R79, R71 ;  /* 0x000000474f47723e */ /* 0x000fe400000000ff */
[----:B------:R-:W-:-:S02]  /*2cf0*/  F2FP.F16.F32.PACK_AB R70, R78, R70 ;  /* 0x000000464e46723e */ /* 0x000fc400000000ff */
        /* <DEDUP_REMOVED lines=9> */
[----:B------:R-:W-:-:S07]  /*2d90*/  F2FP.F16.F32.PACK_AB R52, R60, R52 ;  /* 0x000000343c34723e */ /* 0x000fce00000000ff */
.L_x_1:
[----:B------:R-:W2:Y:S01]  /*2da0*/  LDL.LU R7, [R1+0x8] ;  /* 0x0000080001077983 */ /* 0x000ea20000300800 */
[----:B------:R-:W3:Y:S03]  /*2db0*/  LDCU UR4, c[0x0][0x3b4] ;  /* 0x00007680ff0477ac */ /* 0x000ee60008000800 */
[----:B------:R-:W3:Y:S01]  /*2dc0*/  LDL.LU R6, [R1+0x4] ;  /* 0x0000040001067983 */ /* 0x000ee20000300800 */
[----:B------:R-:W4:Y:S01]  /*2dd0*/  LDCU.128 UR12, c[0x0][0x390] ;  /* 0x00007200ff0c77ac */ /* 0x000f220008000c00 */
[----:B------:R-:W5:Y:S01]  /*2de0*/  S2R R4, SR_TID.X ;  /* 0x0000000000047919 */ /* 0x000f620000002100 */
[----:B------:R-:W0:Y:S01]  /*2df0*/  S2R R5, SR_TID.X ;  /* 0x0000000000057919 */ /* 0x000e220000002100 */
[C---:B-1---5:R-:W-:Y:S02]  /*2e00*/  IMAD.SHL.U32 R0, R4.reuse, 0x200, RZ ;  /* 0x0000020004007824 */ /* 0x062fe400078e00ff */
[----:B------:R-:W-:Y:S01]  /*2e10*/  IMAD.SHL.U32 R3, R4, 0x8, RZ ;  /* 0x0000000804037824 */ /* 0x000fe200078e00ff */
[----:B0-----:R-:W-:-:S02]  /*2e20*/  LOP3.LUT R5, R5, 0x1c0, RZ, 0xc0, !PT ;  /* 0x000001c005057812 */ /* 0x001fc400078ec0ff */
[----:B------:R-:W-:Y:S01]  /*2e30*/  LOP3.LUT R2, R0, 0x1000, RZ, 0xc0, !PT ;  /* 0x0000100000027812 */ /* 0x000fe200078ec0ff */
[----:B------:R-:W-:Y:S01]  /*2e40*/  IMAD.SHL.U32 R0, R4, 0x10, RZ ;  /* 0x0000001004007824 */ /* 0x000fe200078e00ff */
[----:B------:R-:W-:-:S04]  /*2e50*/  LOP3.LUT R3, R3, 0x80, RZ, 0xc0, !PT ;  /* 0x0000008003037812 */ /* 0x000fc800078ec0ff */
[----:B------:R-:W-:Y:S02]  /*2e60*/  IADD3 R2, PT, PT, R3, UR5, R2 ;  /* 0x0000000503027c10 */ /* 0x000fe4000fffe002 */
[----:B------:R-:W-:Y:S01]  /*2e70*/  LOP3.LUT R0, R0, 0x70, RZ, 0xc0, !PT ;  /* 0x0000007000007812 */ /* 0x000fe200078ec0ff */
[----:B------:R-:W-:Y:S01]  /*2e80*/  BAR.SYNC.DEFER_BLOCKING 0x0 ;  /* 0x0000000000007b1d */ /* 0x000fe20000010000 */
[----:B--2---:R-:W-:-:S04]  /*2e90*/  LOP3.LUT R3, R7, 0x2000, RZ, 0xc0, !PT ;  /* 0x0000200007037812 */ /* 0x004fc800078ec0ff */
[----:B------:R-:W-:Y:S01]  /*2ea0*/  IADD3 R0, PT, PT, R0, R2, R3 ;  /* 0x0000000200007210 */ /* 0x000fe20007ffe003 */
[C---:B---3--:R-:W-:Y:S01]  /*2eb0*/  IMAD R3, R6.reuse, UR4, RZ ;  /* 0x0000000406037c24 */ /* 0x048fe2000f8e02ff */
[----:B------:R-:W0:Y:S01]  /*2ec0*/  LDCU UR4, c[0x0][0x3b8] ;  /* 0x00007700ff0477ac */ /* 0x000e220008000800 */
[----:B----4-:R-:W-:Y:S02]  /*2ed0*/  ISETP.GE.AND P0, PT, R6, UR14, PT ;  /* 0x0000000e06007c0c */ /* 0x010fe4000bf06270 */
[----:B------:R-:W-:Y:S01]  /*2ee0*/  IMAD R51, R5, 0x4, R0 ;  /* 0x0000000405337824 */ /* 0x000fe200078e0200 */
[----:B------:R-:W-:Y:S02]  /*2ef0*/  SHF.R.U32.HI R5, RZ, 0x8, R4 ;  /* 0x00000008ff057819 */ /* 0x000fe40000011604 */
[----:B------:R-:W-:Y:S02]  /*2f00*/  LOP3.LUT R4, R4, 0x1ff, RZ, 0xc0, !PT ;  /* 0x000001ff04047812 */ /* 0x000fe400078ec0ff */
[----:B------:R1:W-:Y:S01]  /*2f10*/  STSM.16.M88.4 [R51], R52 ;  /* 0x0000003433007844 */ /* 0x0003e20000000200 */
[----:B------:R-:W-:-:S02]  /*2f20*/  SGXT.U32 R5, R5, 0x1 ;  /* 0x000000010505781a */ /* 0x000fc40000000000 */
[----:B------:R-:W-:Y:S01]  /*2f30*/  LEA R56, R4, UR5, 0x4 ;  /* 0x0000000504387c11 */ /* 0x000fe2000f8e20ff */
[----:B------:R-:W-:Y:S01]  /*2f40*/  STSM.16.M88.4 [R51+0x800], R64 ;  /* 0x0008004033007844 */ /* 0x000fe20000000200 */
[----:B------:R-:W-:Y:S02]  /*2f50*/  LEA R13, P1, R3, UR12, 0x1 ;  /* 0x0000000c030d7c11 */ /* 0x000fe4000f8208ff */
[C---:B------:R-:W-:Y:S01]  /*2f60*/  LOP3.LUT R4, R94.reuse, R5, RZ, 0xfc, !PT ;  /* 0x000000055e047212 */ /* 0x040fe200078efcff */
[----:B------:R-:W-:Y:S01]  /*2f70*/  BAR.SYNC.DEFER_BLOCKING 0x0 ;  /* 0x0000000000007b1d */ /* 0x000fe20000010000 */
[C-C-:B------:R-:W-:Y:S02]  /*2f80*/  LOP3.LUT R2, R94.reuse, 0x3e, R5.reuse, 0xfe, !PT ;  /* 0x0000003e5e027812 */ /* 0x140fe400078efe05 */
[--C-:B------:R-:W-:Y:S01]  /*2f90*/  LOP3.LUT R0, R94, 0x3c, R5.reuse, 0xfe, !PT ;  /* 0x0000003c5e007812 */ /* 0x100fe200078efe05 */
[----:B0-----:R-:W-:Y:S01]  /*2fa0*/  IMAD R50, R4, UR4, RZ ;  /* 0x0000000404327c24 */ /* 0x001fe2000f8e02ff */
[----:B------:R-:W-:-:S02]  /*2fb0*/  LOP3.LUT R12, R94, 0x3a, R5, 0xfe, !PT ;  /* 0x0000003a5e0c7812 */ /* 0x000fc400078efe05 */
[C-C-:B------:R-:W-:Y:S02]  /*2fc0*/  LOP3.LUT R15, R94.reuse, 0x38, R5.reuse, 0xfe, !PT ;  /* 0x000000385e0f7812 */ /* 0x140fe400078efe05 */
[C-C-:B------:R-:W-:Y:S02]  /*2fd0*/  LOP3.LUT R14, R94.reuse, 0x36, R5.reuse, 0xfe, !PT ;  /* 0x000000365e0e7812 */ /* 0x140fe400078efe05 */
[C-C-:B------:R-:W-:Y:S02]  /*2fe0*/  LOP3.LUT R16, R94.reuse, 0x34, R5.reuse, 0xfe, !PT ;  /* 0x000000345e107812 */ /* 0x140fe400078efe05 */
[C-C-:B------:R-:W-:Y:S02]  /*2ff0*/  LOP3.LUT R17, R94.reuse, 0x32, R5.reuse, 0xfe, !PT ;  /* 0x000000325e117812 */ /* 0x140fe400078efe05 */
[C-C-:B------:R-:W-:Y:S02]  /*3000*/  LOP3.LUT R19, R94.reuse, 0x30, R5.reuse, 0xfe, !PT ;  /* 0x000000305e137812 */ /* 0x140fe400078efe05 */
[----:B------:R-:W-:-:S02]  /*3010*/  LOP3.LUT R18, R94, 0x2e, R5, 0xfe, !PT ;  /* 0x0000002e5e127812 */ /* 0x000fc400078efe05 */
[C-C-:B------:R-:W-:Y:S02]  /*3020*/  LOP3.LUT R24, R94.reuse, 0x2c, R5.reuse, 0xfe, !PT ;  /* 0x0000002c5e187812 */ /* 0x140fe400078efe05 */
[C-C-:B------:R-:W-:Y:S02]  /*3030*/  LOP3.LUT R25, R94.reuse, 0x2a, R5.reuse, 0xfe, !PT ;  /* 0x0000002a5e197812 */ /* 0x140fe400078efe05 */
[C-C-:B------:R-:W-:Y:S01]  /*3040*/  LOP3.LUT R26, R94.reuse, 0x28, R5.reuse, 0xfe, !PT ;  /* 0x000000285e1a7812 */ /* 0x140fe200078efe05 */
[----:B------:R-:W0:Y:S01]  /*3050*/  LDS.128 R8, [R56] ;  /* 0x0000000038087984 */ /* 0x000e220000000c00 */
[C-C-:B------:R-:W-:Y:S02]  /*3060*/  LOP3.LUT R27, R94.reuse, 0x26, R5.reuse, 0xfe, !PT ;  /* 0x000000265e1b7812 */ /* 0x140fe400078efe05 */
[C-C-:B------:R-:W-:Y:S02]  /*3070*/  LOP3.LUT R34, R94.reuse, 0x24, R5.reuse, 0xfe, !PT ;  /* 0x000000245e227812 */ /* 0x140fe400078efe05 */
        /* <DEDUP_REMOVED lines=16> */
[----:B------:R-:W-:Y:S02]  /*3180*/  LEA.HI.X.SX32 R3, R3, UR13, 0x1, P1 ;  /* 0x0000000d03037c11 */ /* 0x000fe400088f0eff */
[----:B------:R-:W-:Y:S01]  /*3190*/  LOP3.LUT R94, R94, 0x2, R5, 0xfe, !PT ;  /* 0x000000025e5e7812 */ /* 0x000fe200078efe05 */
[----:B-1----:R-:W-:Y:S01]  /*31a0*/  IMAD R52, R29, UR4, RZ ;  /* 0x000000041d347c24 */ /* 0x002fe2000f8e02ff */
[----:B------:R-:W-:-:S02]  /*31b0*/  ISETP.LT.AND P1, PT, R4, UR15, !P0 ;  /* 0x0000000f04007c0c */ /* 0x000fc4000c721270 */
[----:B------:R-:W1:Y:S01]  /*31c0*/  LDS.128 R4, [R56+0x2000] ;  /* 0x0020000038047984 */ /* 0x000e620000000c00 */
[----:B------:R-:W-:Y:S01]  /*31d0*/  BAR.SYNC.DEFER_BLOCKING 0x0 ;  /* 0x0000000000007b1d */ /* 0x000fe20000010000 */
[C---:B------:R-:W-:Y:S01]  /*31e0*/  ISETP.LT.AND P5, PT, R94.reuse, UR15, !P0 ;  /* 0x0000000f5e007c0c */ /* 0x040fe2000c7a1270 */
[----:B------:R-:W-:Y:S01]  /*31f0*/  IMAD R94, R94, UR4, RZ ;  /* 0x000000045e5e7c24 */ /* 0x000fe2000f8e02ff */
[----:B------:R-:W-:Y:S02]  /*3200*/  ISETP.LT.AND P6, PT, R29, UR15, !P0 ;  /* 0x0000000f1d007c0c */ /* 0x000fe4000c7c1270 */
[-C--:B------:R-:W-:Y:S02]  /*3210*/  LEA R28, P2, R50, R13.reuse, 0x1 ;  /* 0x0000000d321c7211 */ /* 0x080fe400078408ff */
[-C--:B------:R-:W-:Y:S02]  /*3220*/  LEA R30, P3, R94, R13.reuse, 0x1 ;  /* 0x0000000d5e1e7211 */ /* 0x080fe400078608ff */
[----:B------:R-:W-:-:S02]  /*3230*/  LEA R32, P4, R52, R13, 0x1 ;  /* 0x0000000d34207211 */ /* 0x000fc400078808ff */
[-C--:B------:R-:W-:Y:S01]  /*3240*/  LEA.HI.X.SX32 R29, R50, R3.reuse, 0x1, P2 ;  /* 0x00000003321d7211 */ /* 0x080fe200010f0eff */
[----:B------:R-:W-:Y:S01]  /*3250*/  IMAD R50, R49, UR4, RZ ;  /* 0x0000000431327c24 */ /* 0x000fe2000f8e02ff */
[-C--:B------:R-:W-:Y:S02]  /*3260*/  LEA.HI.X.SX32 R31, R94, R3.reuse, 0x1, P3 ;  /* 0x000000035e1f7211 */ /* 0x080fe400018f0eff */
[----:B------:R-:W-:Y:S01]  /*3270*/  LEA.HI.X.SX32 R33, R52, R3, 0x1, P4 ;  /* 0x0000000334217211 */ /* 0x000fe200020f0eff */
[----:B------:R-:W-:Y:S01]  /*3280*/  IMAD R52, R47, UR4, RZ ;  /* 0x000000042f347c24 */ /* 0x000fe2000f8e02ff */
[----:B------:R-:W-:Y:S02]  /*3290*/  ISETP.LT.AND P3, PT, R49, UR15, !P0 ;  /* 0x0000000f31007c0c */ /* 0x000fe4000c761270 */
[----:B------:R-:W-:Y:S02]  /*32a0*/  ISETP.LT.AND P2, PT, R47, UR15, !P0 ;  /* 0x0000000f2f007c0c */ /* 0x000fe4000c741270 */
[----:B0-----:R-:W-:-:S02]  /*32b0*/  PRMT R47, R9, 0x7632, R47 ;  /* 0x00007632092f7816 */ /* 0x001fc4000000002f */
[----:B------:R-:W-:Y:S01]  /*32c0*/  PRMT R49, R10, 0x7632, R49 ;  /* 0x000076320a317816 */ /* 0x000fe20000000031 */
[----:B------:R-:W-:Y:S04]  /*32d0*/  STSM.16.M88.4 [R51], R68 ;  /* 0x0000004433007844 */ /* 0x000fe80000000200 */
[----:B------:R0:W-:Y:S01]  /*32e0*/  STSM.16.M88.4 [R51+0x800], R20 ;  /* 0x0008001433007844 */ /* 0x0001e20000000200 */
[----:B------:R-:W-:Y:S06]  /*32f0*/  BAR.SYNC.DEFER_BLOCKING 0x0 ;  /* 0x0000000000007b1d */ /* 0x000fec0000010000 */
[----:B------:R-:W-:Y:S01]  /*3300*/  @P1 STG.E.U16 desc[UR8][R28.64], R8 ;  /* 0x000000081c001986 */ /* 0x000fe2000c101508 */
[C---:B------:R-:W-:Y:S01]  /*3310*/  ISETP.LT.AND P1, PT, R48.reuse, UR15, !P0 ;  /* 0x0000000f30007c0c */ /* 0x040fe2000c721270 */
[----:B------:R-:W-:-:S02]  /*3320*/  IMAD R48, R48, UR4, RZ ;  /* 0x0000000430307c24 */ /* 0x000fc4000f8e02ff */
[----:B------:R-:W-:Y:S01]  /*3330*/  @P5 STG.E.U16 desc[UR8][R30.64], R9 ;  /* 0x000000091e005986 */ /* 0x000fe2000c101508 */
[----:B0-----:R-:W-:-:S03]  /*3340*/  LEA R22, P5, R52, R13, 0x1 ;  /* 0x0000000d34167211 */ /* 0x001fc600078a08ff */
[----:B------:R0:W-:Y:S01]  /*3350*/  @P6 STG.E.U16 desc[UR8][R32.64], R10 ;  /* 0x0000000a20006986 */ /* 0x0001e2000c101508 */
[----:B------:R-:W-:Y:S02]  /*3360*/  LEA R20, P6, R50, R13, 0x1 ;  /* 0x0000000d32147211 */ /* 0x000fe400078c08ff */
[-C--:B------:R-:W-:Y:S02]  /*3370*/  LEA.HI.X.SX32 R23, R52, R3.reuse, 0x1, P5 ;  /* 0x0000000334177211 */ /* 0x080fe400028f0eff */
[----:B------:R-:W-:Y:S02]  /*3380*/  LEA.HI.X.SX32 R21, R50, R3, 0x1, P6 ;  /* 0x0000000332157211 */ /* 0x000fe400030f0eff */
[C---:B------:R-:W-:Y:S01]  /*3390*/  ISETP.LT.AND P6, PT, R46.reuse, UR15, !P0 ;  /* 0x0000000f2e007c0c */ /* 0x040fe2000c7c1270 */
[----:B------:R-:W-:Y:S01]  /*33a0*/  IMAD R46, R46, UR4, RZ ;  /* 0x000000042e2e7c24 */ /* 0x000fe2000f8e02ff */
[C---:B------:R-:W-:Y:S01]  /*33b0*/  ISETP.LT.AND P5, PT, R44.reuse, UR15, !P0 ;  /* 0x0000000f2c007c0c */ /* 0x040fe2000c7a1270 */
[----:B------:R-:W-:Y:S01]  /*33c0*/  @P3 STG.E.U16 desc[UR8][R20.64], R11 ;  /* 0x0000000b14003986 */ /* 0x000fe2000c101508 */
[----:B------:R-:W-:Y:S01]  /*33d0*/  IMAD R44, R44, UR4, RZ ;  /* 0x000000042c2c7c24 */ /* 0x000fe2000f8e02ff */
[----:B0-----:R-:W-:Y:S01]  /*33e0*/  PRMT R33, R8, 0x7632, R33 ;  /* 0x0000763208217816 */ /* 0x001fe20000000021 */
[----:B------:R-:W-:Y:S01]  /*33f0*/  IMAD R10, R45, UR4, RZ ;  /* 0x000000042d0a7c24 */ /* 0x000fe2000f8e02ff */
[-C--:B------:R-:W-:Y:S01]  /*3400*/  LEA R8, P4, R48, R13.reuse, 0x1 ;  /* 0x0000000d30087211 */ /* 0x080fe200078808ff */
[----:B------:R-:W-:Y:S01]  /*3410*/  IMAD R32, R37, UR4, RZ ;  /* 0x0000000425207c24 */ /* 0x000fe2000f8e02ff */
[----:B------:R-:W-:-:S02]  /*3420*/  LEA R28, P3, R46, R13, 0x1 ;  /* 0x0000000d2e1c7211 */ /* 0x000fc400078608ff */
[-C--:B------:R-:W-:Y:S02]  /*3430*/  LEA.HI.X.SX32 R9, R48, R3.reuse, 0x1, P4 ;  /* 0x0000000330097211 */ /* 0x080fe400020f0eff */
[----:B------:R-:W-:Y:S02]  /*3440*/  LEA.HI.X.SX32 R29, R46, R3, 0x1, P3 ;  /* 0x000000032e1d7211 */ /* 0x000fe400018f0eff */
[----:B------:R-:W-:Y:S01]  /*3450*/  ISETP.LT.AND P3, PT, R45, UR15, !P0 ;  /* 0x0000000f2d007c0c */ /* 0x000fe2000c761270 */
[----:B-1----:R0:W-:Y:S01]  /*3460*/  @P1 STG.E.U16 desc[UR8][R8.64], R4 ;  /* 0x0000000408001986 */ /* 0x0021e2000c101508 */
[C---:B------:R-:W-:Y:S02]  /*3470*/  LEA R30, P1, R10.reuse, R13, 0x1 ;  /* 0x0000000d0a1e7211 */ /* 0x040fe400078208ff */
[----:B------:R-:W-:Y:S01]  /*3480*/  ISETP.LT.AND P4, PT, R43, UR15, !P0 ;  /* 0x0000000f2b007c0c */ /* 0x000fe2000c781270 */
[----:B------:R-:W-:Y:S01]  /*3490*/  @P2 STG.E.U16 desc[UR8][R22.64], R5 ;  /* 0x0000000516002986 */ /* 0x000fe2000c101508 */
[----:B------:R-:W-:-:S02]  /*34a0*/  LEA.HI.X.SX32 R31, R10, R3, 0x1, P1 ;  /* 0x000000030a1f7211 */ /* 0x000fc400008f0eff */
[----:B------:R-:W-:Y:S01]  /*34b0*/  PRMT R48, R11, 0x7632, R48 ;  /* 0x000076320b307816 */ /* 0x000fe20000000030 */
[----:B------:R1:W-:Y:S01]  /*34c0*/  @P6 STG.E.U16 desc[UR8][R28.64], R6 ;  /* 0x000000061c006986 */ /* 0x0003e2000c101508 */
[----:B------:R-:W-:Y:S02]  /*34d0*/  PRMT R45, R5, 0x7632, R45 ;  /* 0x00007632052d7816 */ /* 0x000fe4000000002d */
[----:B------:R-:W-:Y:S01]  /*34e0*/  PRMT R46, R6, 0x7632, R46 ;  /* 0x00007632062e7816 */ /* 0x000fe2000000002e */
[----:B------:R2:W-:Y:S01]  /*34f0*/  @P3 STG.E.U16 desc[UR8][R30.64], R7 ;  /* 0x000000071e003986 */ /* 0x0005e2000c101508 */
[----:B0-----:R-:W-:Y:S02]  /*3500*/  LEA R8, P2, R44, R13, 0x1 ;  /* 0x0000000d2c087211 */ /* 0x001fe400078408ff */
[C---:B------:R-:W-:Y:S01]  /*3510*/  ISETP.LT.AND P3, PT, R42.reuse, UR15, !P0 ;  /* 0x0000000f2a007c0c */ /* 0x040fe2000c761270 */
[----:B------:R-:W-:Y:S01]  /*3520*/  IMAD R42, R42, UR4, RZ ;  /* 0x000000042a2a7c24 */ /* 0x000fe2000f8e02ff */
[----:B------:R-:W-:-:S02]  /*3530*/  LEA.HI.X.SX32 R9, R44, R3, 0x1, P2 ;  /* 0x000000032c097211 */ /* 0x000fc400010f0eff */
[C---:B------:R-:W-:Y:S01]  /*3540*/  ISETP.LT.AND P2, PT, R41.reuse, UR15, !P0 ;  /* 0x0000000f29007c0c */ /* 0x040fe2000c741270 */
[----:B-1----:R-:W-:Y:S01]  /*3550*/  IMAD R28, R41, UR4, RZ ;  /* 0x00000004291c7c24 */ /* 0x002fe2000f8e02ff */
[----:B------:R-:W-:Y:S01]  /*3560*/  PRMT R29, R4, 0x7632, R29 ;  /* 0x00007632041d7816 */ /* 0x000fe2000000001d */
[----:B------:R-:W-:Y:S01]  /*3570*/  IMAD R4, R43, UR4, RZ ;  /* 0x000000042b047c24 */ /* 0x000fe2000f8e02ff */
[----:B------:R-:W-:Y:S01]  /*3580*/  PRMT R43, R7, 0x7632, R43 ;  /* 0x00007632072b7816 */ /* 0x000fe2000000002b */
[----:B------:R0:W-:Y:S01]  /*3590*/  @P5 STG.E.U16 desc[UR8][R8.64], R33 ;  /* 0x0000002108005986 */ /* 0x0001e2000c101508 */
[-C--:B------:R-:W-:Y:S01]  /*35a0*/  LEA R20, P6, R42, R13.reuse, 0x1 ;  /* 0x0000000d2a147211 */ /* 0x080fe200078c08ff */
[----:B--2---:R-:W-:Y:S01]  /*35b0*/  IMAD R30, R39, UR4, RZ ;  /* 0x00000004271e7c24 */ /* 0x004fe2000f8e02ff */
[----:B------:R-:W-:Y:S02]  /*35c0*/  LEA R10, P1, R4, R13, 0x1 ;  /* 0x0000000d040a7211 */ /* 0x000fe400078208ff */
[----:B------:R-:W-:-:S02]  /*35d0*/  LEA.HI.X.SX32 R21, R42, R3, 0x1, P6 ;  /* 0x000000032a157211 */ /* 0x000fc400030f0eff */
[----:B------:R-:W-:Y:S02]  /*35e0*/  LEA.HI.X.SX32 R11, R4, R3, 0x1, P1 ;  /* 0x00000003040b7211 */ /* 0x000fe400008f0eff */
[----:B------:R-:W1:Y:S01]  /*35f0*/  LDS.128 R4, [R56] ;  /* 0x0000000038047984 */ /* 0x000e620000000c00 */
[C---:B------:R-:W-:Y:S01]  /*3600*/  ISETP.LT.AND P1, PT, R40.reuse, UR15, !P0 ;  /* 0x0000000f28007c0c */ /* 0x040fe2000c721270 */
[----:B------:R-:W-:Y:S01]  /*3610*/  IMAD R40, R40, UR4, RZ ;  /* 0x0000000428287c24 */ /* 0x000fe2000f8e02ff */
[----:B------:R-:W-:Y:S01]  /*3620*/  ISETP.LT.AND P6, PT, R39, UR15, !P0 ;  /* 0x0000000f27007c0c */ /* 0x000fe2000c7c1270 */
[----:B------:R-:W-:Y:S01]  /*3630*/  @P4 STG.E.U16 desc[UR8][R10.64], R47 ;  /* 0x0000002f0a004986 */ /* 0x000fe2000c101508 */
[-C--:B0-----:R-:W-:Y:S02]  /*3640*/  LEA R8, P4, R28, R13.reuse, 0x1 ;  /* 0x0000000d1c087211 */ /* 0x081fe400078808ff */
[----:B------:R-:W-:Y:S01]  /*3650*/  LEA R22, P5, R40, R13, 0x1 ;  /* 0x0000000d28167211 */ /* 0x000fe200078a08ff */
[----:B------:R0:W-:Y:S01]  /*3660*/  @P3 STG.E.U16 desc[UR8][R20.64], R49 ;  /* 0x0000003114003986 */ /* 0x0001e2000c101508 */
[----:B------:R-:W-:-:S02]  /*3670*/  LEA.HI.X.SX32 R9, R28, R3, 0x1, P4 ;  /* 0x000000031c097211 */ /* 0x000fc400020f0eff */
[----:B------:R-:W-:Y:S02]  /*3680*/  LEA.HI.X.SX32 R23, R40, R3, 0x1, P5 ;  /* 0x0000000328177211 */ /* 0x000fe400028f0eff */
[C---:B------:R-:W-:Y:S01]  /*3690*/  ISETP.LT.AND P4, PT, R38.reuse, UR15, !P0 ;  /* 0x0000000f26007c0c */ /* 0x040fe2000c781270 */
[----:B------:R-:W-:Y:S01]  /*36a0*/  IMAD R38, R38, UR4, RZ ;  /* 0x0000000426267c24 */ /* 0x000fe2000f8e02ff */
[----:B------:R-:W-:Y:S01]  /*36b0*/  @P2 STG.E.U16 desc[UR8][R8.64], R48 ;  /* 0x0000003008002986 */ /* 0x000fe2000c101508 */
[-C--:B------:R-:W-:Y:S02]  /*36c0*/  LEA R28, P2, R30, R13.reuse, 0x1 ;  /* 0x0000000d1e1c7211 */ /* 0x080fe400078408ff */
[----:B------:R-:W-:Y:S01]  /*36d0*/  ISETP.LT.AND P3, PT, R36, UR15, !P0 ;  /* 0x0000000f24007c0c */ /* 0x000fe2000c761270 */
[----:B------:R2:W-:Y:S01]  /*36e0*/  @P1 STG.E.U16 desc[UR8][R22.64], R29 ;  /* 0x0000001d16001986 */ /* 0x0005e2000c101508 */
[----:B0-----:R-:W-:Y:S01]  /*36f0*/  LEA R20, P1, R38, R13, 0x1 ;  /* 0x0000000d26147211 */ /* 0x001fe200078208ff */
[----:B------:R-:W-:-:S02]  /*3700*/  IMAD R36, R36, UR4, RZ ;  /* 0x0000000424247c24 */ /* 0x000fc4000f8e02ff */
[----:B------:R-:W0:Y:S01]  /*3710*/  LDS.128 R8, [R56+0x2000] ;  /* 0x0020000038087984 */ /* 0x000e220000000c00 */
[-C--:B------:R-:W-:Y:S01]  /*3720*/  LEA.HI.X.SX32 R21, R38, R3.reuse, 0x1, P1 ;  /* 0x0000000326157211 */ /* 0x080fe200008f0eff */
[C---:B------:R-:W-:Y:S01]  /*3730*/  IMAD R38, R35.reuse, UR4, RZ ;  /* 0x0000000423267c24 */ /* 0x040fe2000f8e02ff */
[----:B------:R-:W-:Y:S02]  /*3740*/  ISETP.LT.AND P1, PT, R35, UR15, !P0 ;  /* 0x0000000f23007c0c */ /* 0x000fe4000c721270 */
[----:B--2---:R-:W-:Y:S02]  /*3750*/  LEA.HI.X.SX32 R29, R30, R3, 0x1, P2 ;  /* 0x000000031e1d7211 */ /* 0x004fe400010f0eff */
[----:B------:R-:W-:Y:S02]  /*3760*/  ISETP.LT.AND P2, PT, R37, UR15, !P0 ;  /* 0x0000000f25007c0c */ /* 0x000fe4000c741270 */
[-C--:B------:R-:W-:Y:S01]  /*3770*/  LEA R30, P5, R32, R13.reuse, 0x1 ;  /* 0x0000000d201e7211 */ /* 0x080fe200078a08ff */
[----:B------:R2:W-:Y:S01]  /*3780*/  @P6 STG.E.U16 desc[UR8][R28.64], R45 ;  /* 0x0000002d1c006986 */ /* 0x0005e2000c101508 */
[----:B------:R-:W-:-:S02]  /*3790*/  LEA R22, P6, R36, R13, 0x1 ;  /* 0x0000000d24167211 */ /* 0x000fc400078c08ff */
[-C--:B------:R-:W-:Y:S01]  /*37a0*/  LEA.HI.X.SX32 R31, R32, R3.reuse, 0x1, P5 ;  /* 0x00000003201f7211 */ /* 0x080fe200028f0eff */
[----:B------:R3:W-:Y:S01]  /*37b0*/  @P4 STG.E.U16 desc[UR8][R20.64], R46 ;  /* 0x0000002e14004986 */ /* 0x0007e2000c101508 */
[----:B------:R-:W-:Y:S01]  /*37c0*/  LEA.HI.X.SX32 R23, R36, R3, 0x1, P6 ;  /* 0x0000000324177211 */ /* 0x000fe200030f0eff */
[----:B------:R-:W-:-:S04]  /*37d0*/  IMAD R36, R27, UR4, RZ ;  /* 0x000000041b247c24 */ /* 0x000fc8000f8e02ff */
[----:B------:R4:W-:Y:S01]  /*37e0*/  @P2 STG.E.U16 desc[UR8][R30.64], R43 ;  /* 0x0000002b1e002986 */ /* 0x0009e2000c101508 */
[----:B--2---:R-:W-:-:S03]  /*37f0*/  LEA R28, P4, R38, R13, 0x1 ;  /* 0x0000000d261c7211 */ /* 0x004fc600078808ff */
[----:B-1----:R1:W-:Y:S01]  /*3800*/  @P3 STG.E.U16 desc[UR8][R22.64], R4 ;  /* 0x0000000416003986 */ /* 0x0023e2000c101508 */
[----:B------:R-:W-:Y:S02]  /*3810*/  ISETP.LT.AND P3, PT, R27, UR15, !P0 ;  /* 0x0000000f1b007c0c */ /* 0x000fe4000c761270 */
[----:B------:R-:W-:Y:S01]  /*3820*/  LEA.HI.X.SX32 R29, R38, R3, 0x1, P4 ;  /* 0x00000003261d7211 */ /* 0x000fe200020f0eff */
[----:B------:R-:W-:Y:S01]  /*3830*/  IMAD R38, R26, UR4, RZ ;  /* 0x000000041a267c24 */ /* 0x000fe2000f8e02ff */
[C---:B------:R-:W-:Y:S01]  /*3840*/  ISETP.LT.AND P4, PT, R34.reuse, UR15, !P0 ;  /* 0x0000000f22007c0c */ /* 0x040fe2000c781270 */
[----:B------:R-:W-:Y:S01]  /*3850*/  IMAD R34, R34, UR4, RZ ;  /* 0x0000000422227c24 */ /* 0x000fe2000f8e02ff */
[-C--:B---3--:R-:W-:Y:S01]  /*3860*/  LEA R20, P5, R36, R13.reuse, 0x1 ;  /* 0x0000000d24147211 */ /* 0x088fe200078a08ff */
[----:B------:R2:W-:Y:S01]  /*3870*/  @P1 STG.E.U16 desc[UR8][R28.64], R5 ;  /* 0x000000051c001986 */ /* 0x0005e2000c101508 */
[----:B------:R-:W-:Y:S01]  /*3880*/  ISETP.LT.AND P1, PT, R26, UR15, !P0 ;  /* 0x0000000f1a007c0c */ /* 0x000fe2000c721270 */
[----:B----4-:R-:W-:Y:S01]  /*3890*/  IMAD R30, R25, UR4, RZ ;  /* 0x00000004191e7c24 */ /* 0x010fe2000f8e02ff */
[----:B------:R-:W-:-:S02]  /*38a0*/  LEA R32, P2, R34, R13, 0x1 ;  /* 0x0000000d22207211 */ /* 0x000fc400078408ff */
[-C--:B------:R-:W-:Y:S02]  /*38b0*/  LEA.HI.X.SX32 R21, R36, R3.reuse, 0x1, P5 ;  /* 0x0000000324157211 */ /* 0x080fe400028f0eff */
[----:B------:R-:W-:Y:S01]  /*38c0*/  LEA.HI.X.SX32 R33, R34, R3, 0x1, P2 ;  /* 0x0000000322217211 */ /* 0x000fe200010f0eff */
[----:B------:R-:W-:Y:S01]  /*38d0*/  IMAD R34, R2, UR4, RZ ;  /* 0x0000000402227c24 */ /* 0x000fe2000f8e02ff */
[----:B------:R-:W-:Y:S02]  /*38e0*/  ISETP.LT.AND P2, PT, R25, UR15, !P0 ;  /* 0x0000000f19007c0c */ /* 0x000fe4000c741270 */
[-C--:B-1----:R-:W-:Y:S01]  /*38f0*/  LEA R22, P6, R38, R13.reuse, 0x1 ;  /* 0x0000000d26167211 */ /* 0x082fe200078c08ff */
[----:B------:R1:W-:Y:S01]  /*3900*/  @P4 STG.E.U16 desc[UR8][R32.64], R6 ;  /* 0x0000000620004986 */ /* 0x0003e2000c101508 */
[----:B------:R-:W-:Y:S01]  /*3910*/  LEA R26, P4, R30, R13, 0x1 ;  /* 0x0000000d1e1a7211 */ /* 0x000fe200078808ff */
[----:B--2---:R-:W-:Y:S01]  /*3920*/  IMAD R28, R24, UR4, RZ ;  /* 0x00000004181c7c24 */ /* 0x004fe2000f8e02ff */
[----:B------:R-:W-:Y:S01]  /*3930*/  LEA.HI.X.SX32 R23, R38, R3, 0x1, P6 ;  /* 0x0000000326177211 */ /* 0x000fe200030f0eff */
[----:B------:R2:W-:Y:S01]  /*3940*/  @P3 STG.E.U16 desc[UR8][R20.64], R7 ;  /* 0x0000000714003986 */ /* 0x0005e2000c101508 */
[----:B------:R-:W-:-:S02]  /*3950*/  ISETP.LT.AND P3, PT, R24, UR15, !P0 ;  /* 0x0000000f18007c0c */ /* 0x000fc4000c761270 */
[----:B------:R-:W-:Y:S01]  /*3960*/  LEA.HI.X.SX32 R27, R30, R3, 0x1, P4 ;  /* 0x000000031e1b7211 */ /* 0x000fe200020f0eff */
[----:B0-----:R0:W-:Y:S01]  /*3970*/  @P1 STG.E.U16 desc[UR8][R22.64], R8 ;  /* 0x0000000816001986 */ /* 0x0011e2000c101508 */
[----:B------:R-:W-:Y:S01]  /*3980*/  LEA R24, P4, R28, R13, 0x1 ;  /* 0x0000000d1c187211 */ /* 0x000fe200078808ff */
[----:B------:R-:W-:Y:S01]  /*3990*/  IMAD R30, R18, UR4, RZ ;  /* 0x00000004121e7c24 */ /* 0x000fe2000f8e02ff */
[C---:B------:R-:W-:Y:S01]  /*39a0*/  ISETP.LT.AND P1, PT, R19.reuse, UR15, !P0 ;  /* 0x0000000f13007c0c */ /* 0x040fe2000c721270 */
[----:B------:R3:W-:Y:S01]  /*39b0*/  @P2 STG.E.U16 desc[UR8][R26.64], R9 ;  /* 0x000000091a002986 */ /* 0x0007e2000c101508 */
[----:B------:R-:W-:Y:S01]  /*39c0*/  LEA.HI.X.SX32 R25, R28, R3, 0x1, P4 ;  /* 0x000000031c197211 */ /* 0x000fe200020f0eff */
[----:B------:R-:W-:Y:S01]  /*39d0*/  IMAD R28, R19, UR4, RZ ;  /* 0x00000004131c7c24 */ /* 0x000fe2000f8e02ff */
[----:B------:R-:W-:Y:S01]  /*39e0*/  ISETP.LT.AND P2, PT, R18, UR15, !P0 ;  /* 0x0000000f12007c0c */ /* 0x000fe2000c741270 */
[C---:B-1----:R-:W-:Y:S01]  /*39f0*/  IMAD R32, R17.reuse, UR4, RZ ;  /* 0x0000000411207c24 */ /* 0x042fe2000f8e02ff */
[----:B------:R-:W-:Y:S01]  /*3a00*/  ISETP.LT.AND P4, PT, R17, UR15, !P0 ;  /* 0x0000000f11007c0c */ /* 0x000fe2000c781270 */
[----:B------:R1:W-:Y:S01]  /*3a10*/  @P3 STG.E.U16 desc[UR8][R24.64], R10 ;  /* 0x0000000a18003986 */ /* 0x0003e2000c101508 */
[----:B------:R-:W-:-:S02]  /*3a20*/  LEA R18, P5, R30, R13, 0x1 ;  /* 0x0000000d1e127211 */ /* 0x000fc400078a08ff */
[-C--:B--2---:R-:W-:Y:S02]  /*3a30*/  LEA R20, P3, R28, R13.reuse, 0x1 ;  /* 0x0000000d1c147211 */ /* 0x084fe400078608ff */
[----:B0-----:R-:W-:Y:S01]  /*3a40*/  LEA R22, P6, R32, R13, 0x1 ;  /* 0x0000000d20167211 */ /* 0x001fe200078c08ff */
[----:B---3--:R-:W-:Y:S01]  /*3a50*/  IMAD R26, R14, UR4, RZ ;  /* 0x000000040e1a7c24 */ /* 0x008fe2000f8e02ff */
[----:B------:R-:W-:Y:S02]  /*3a60*/  PRMT R5, R4, 0x7632, R5 ;  /* 0x0000763204057816 */ /* 0x000fe40000000005 */
[-C--:B------:R-:W-:Y:S01]  /*3a70*/  LEA.HI.X.SX32 R19, R30, R3.reuse, 0x1, P5 ;  /* 0x000000031e137211 */ /* 0x080fe200028f0eff */
[----:B------:R-:W-:Y:S01]  /*3a80*/  IMAD R30, R12, UR4, RZ ;  /* 0x000000040c1e7c24 */ /* 0x000fe2000f8e02ff */
[-C--:B------:R-:W-:Y:S01]  /*3a90*/  LEA.HI.X.SX32 R21, R28, R3.reuse, 0x1, P3 ;  /* 0x000000031c157211 */ /* 0x080fe200018f0eff */
[----:B------:R-:W-:Y:S01]  /*3aa0*/  IMAD R28, R15, UR4, RZ ;  /* 0x000000040f1c7c24 */ /* 0x000fe2000f8e02ff */
[----:B------:R-:W-:Y:S01]  /*3ab0*/  PRMT R6, R5, 0x7632, R6 ;  /* 0x0000763205067816 */ /* 0x000fe20000000006 */
[----:B------:R-:W-:Y:S01]  /*3ac0*/  @P2 STG.E.U16 desc[UR8][R18.64], R11 ;  /* 0x0000000b12002986 */ /* 0x000fe2000c101508 */
[----:B------:R-:W-:Y:S01]  /*3ad0*/  LEA.HI.X.SX32 R23, R32, R3, 0x1, P6 ;  /* 0x0000000320177211 */ /* 0x000fe200030f0eff */
[----:B------:R-:W-:Y:S01]  /*3ae0*/  IMAD R32, R0, UR4, RZ ;  /* 0x0000000400207c24 */ /* 0x000fe2000f8e02ff */
[C---:B------:R-:W-:Y:S01]  /*3af0*/  ISETP.LT.AND P5, PT, R16.reuse, UR15, !P0 ;  /* 0x0000000f10007c0c */ /* 0x040fe2000c7a1270 */
[----:B------:R0:W-:Y:S01]  /*3b00*/  @P1 STG.E.U16 desc[UR8][R20.64], R5 ;  /* 0x0000000514001986 */ /* 0x0001e2000c101508 */
[----:B-1----:R-:W-:Y:S01]  /*3b10*/  IMAD R24, R16, UR4, RZ ;  /* 0x0000000410187c24 */ /* 0x002fe2000f8e02ff */
[----:B------:R-:W-:-:S02]  /*3b20*/  ISETP.LT.AND P3, PT, R15, UR15, !P0 ;  /* 0x0000000f0f007c0c */ /* 0x000fc4000c761270 */
[----:B------:R1:W-:Y:S01]  /*3b30*/  @P4 STG.E.U16 desc[UR8][R22.64], R6 ;  /* 0x0000000616004986 */ /* 0x0003e2000c101508 */
[----:B------:R-:W-:Y:S02]  /*3b40*/  ISETP.LT.AND P4, PT, R14, UR15, !P0 ;  /* 0x0000000f0e007c0c */ /* 0x000fe4000c781270 */
[-C--:B------:R-:W-:Y:S02]  /*3b50*/  LEA R14, P1, R26, R13.reuse, 0x1 ;  /* 0x0000000d1a0e7211 */ /* 0x080fe400078208ff */
[----:B------:R-:W-:Y:S02]  /*3b60*/  LEA R16, P2, R28, R13, 0x1 ;  /* 0x0000000d1c107211 */ /* 0x000fe400078408ff */
[----:B------:R-:W-:Y:S02]  /*3b70*/  LEA.HI.X.SX32 R15, R26, R3, 0x1, P1 ;  /* 0x000000031a0f7211 */ /* 0x000fe400008f0eff */
[-C--:B0-----:R-:W-:Y:S02]  /*3b80*/  LEA R20, P1, R32, R13.reuse, 0x1 ;  /* 0x0000000d20147211 */ /* 0x081fe400078208ff */
[----:B------:R-:W-:-:S02]  /*3b90*/  LEA R4, P6, R24, R13, 0x1 ;  /* 0x0000000d18047211 */ /* 0x000fc400078c08ff */
[-C--:B------:R-:W-:Y:S02]  /*3ba0*/  LEA.HI.X.SX32 R17, R28, R3.reuse, 0x1, P2 ;  /* 0x000000031c117211 */ /* 0x080fe400010f0eff */
[----:B------:R-:W-:Y:S02]  /*3bb0*/  ISETP.LT.AND P2, PT, R12, UR15, !P0 ;  /* 0x0000000f0c007c0c */ /* 0x000fe4000c741270 */
[-C--:B------:R-:W-:Y:S02]  /*3bc0*/  LEA.HI.X.SX32 R21, R32, R3.reuse, 0x1, P1 ;  /* 0x0000000320157211 */ /* 0x080fe400008f0eff */
[----:B------:R-:W-:Y:S02]  /*3bd0*/  ISETP.LT.AND P1, PT, R0, UR15, !P0 ;  /* 0x0000000f00007c0c */ /* 0x000fe4000c721270 */
[----:B------:R-:W-:Y:S02]  /*3be0*/  ISETP.LT.AND P0, PT, R2, UR15, !P0 ;  /* 0x0000000f02007c0c */ /* 0x000fe4000c701270 */
[----:B------:R-:W-:-:S02]  /*3bf0*/  LEA.HI.X.SX32 R5, R24, R3, 0x1, P6 ;  /* 0x0000000318057211 */ /* 0x000fc400030f0eff */
[----:B------:R-:W-:Y:S02]  /*3c00*/  LEA R18, P6, R30, R13, 0x1 ;  /* 0x0000000d1e127211 */ /* 0x000fe400078c08ff */
[----:B-1----:R-:W-:Y:S02]  /*3c10*/  PRMT R6, R6, 0x7632, R6 ;  /* 0x0000763206067816 */ /* 0x002fe40000000006 */
[----:B------:R-:W-:Y:S02]  /*3c20*/  PRMT R7, R7, 0x7632, R7 ;  /* 0x0000763207077816 */ /* 0x000fe40000000007 */
[----:B------:R-:W-:Y:S01]  /*3c30*/  PRMT R8, R8, 0x7632, R8 ;  /* 0x0000763208087816 */ /* 0x000fe20000000008 */
[----:B------:R0:W-:Y:S01]  /*3c40*/  @P5 STG.E.U16 desc[UR8][R4.64], R6 ;  /* 0x0000000604005986 */ /* 0x0001e2000c101508 */
[----:B------:R-:W-:Y:S02]  /*3c50*/  LEA.HI.X.SX32 R19, R30, R3, 0x1, P6 ;  /* 0x000000031e137211 */ /* 0x000fe400030f0eff */
[----:B------:R-:W-:Y:S01]  /*3c60*/  PRMT R9, R9, 0x7632, R9 ;  /* 0x0000763209097816 */ /* 0x000fe20000000009 */
[----:B------:R0:W-:Y:S01]  /*3c70*/  @P4 STG.E.U16 desc[UR8][R14.64], R7 ;  /* 0x000000070e004986 */ /* 0x0001e2000c101508 */
[----:B------:R-:W-:-:S02]  /*3c80*/  PRMT R10, R10, 0x7632, R10 ;  /* 0x000076320a0a7816 */ /* 0x000fc4000000000a */
[C---:B------:R-:W-:Y:S01]  /*3c90*/  LEA R12, P6, R34.reuse, R13, 0x1 ;  /* 0x0000000d220c7211 */ /* 0x040fe200078c08ff */
[----:B------:R0:W-:Y:S03]  /*3ca0*/  @P3 STG.E.U16 desc[UR8][R16.64], R8 ;  /* 0x0000000810003986 */ /* 0x0001e6000c101508 */
[----:B------:R-:W-:Y:S01]  /*3cb0*/  LEA.HI.X.SX32 R13, R34, R3, 0x1, P6 ;  /* 0x00000003220d7211 */ /* 0x000fe200030f0eff */
[----:B------:R0:W-:Y:S04]  /*3cc0*/  @P2 STG.E.U16 desc[UR8][R18.64], R9 ;  /* 0x0000000912002986 */ /* 0x0001e8000c101508 */
[----:B------:R0:W-:Y:S01]  /*3cd0*/  @P1 STG.E.U16 desc[UR8][R20.64], R10 ;  /* 0x0000000a14001986 */ /* 0x0001e2000c101508 */
[----:B------:R-:W-:Y:S05]  /*3ce0*/  @!P0 EXIT ;  /* 0x000000000000894d */ /* 0x000fea0003800000 */
[----:B0-----:R-:W-:-:S05]  /*3cf0*/  PRMT R6, R11, 0x7632, R6 ;  /* 0x000076320b067816 */ /* 0x001fca0000000006 */
[----:B------:R-:W-:Y:S01]  /*3d00*/  STG.E.U16 desc[UR8][R12.64], R6 ;  /* 0x000000060c007986 */ /* 0x000fe2000c101508 */
[----:B------:R-:W-:Y:S05]  /*3d10*/  EXIT ;  /* 0x000000000000794d */ /* 0x000fea0003800000 */
.L_x_3:
[----:B------:R-:W-:-:S00]  /*3d20*/  BRA `(.L_x_3) ;  /* 0xfffffffc00fc7947 */ /* 0x000fc0000383ffff */
[----:B------:R-:W-:-:S00]  /*3d30*/  NOP ;  /* 0x0000000000007918 */ /* 0x000fc00000000000 */
        /* <DEDUP_REMOVED lines=12> */
.L_x_4:


//--------------------- .nv.shared.matmul_kernel  --------------------------
	.section	.nv.shared.matmul_kernel,"aw",@nobits
	.sectionflags	@""
	.align	16
	.zero		1024


//--------------------- .nv.shared.reserved.0     --------------------------
	.section	.nv.shared.reserved.0,"aw",@nobits
	.weak		__nv_reservedSMEM_offset_0_alias
	.size		__nv_reservedSMEM_offset_0_alias, 0, 64
	.other		__nv_reservedSMEM_offset_0_alias,@"STO_CUDA_RESERVED_SHARED STV_DEFAULT"
__nv_reservedSMEM_offset_0_alias:
	.zero		0
	.zero		64


//--------------------- .nv.constant0.matmul_kernel --------------------------
	.section	.nv.constant0.matmul_kernel,"a",@progbits
	.sectionflags	@""
	.align	4
.nv.constant0.matmul_kernel:
	.zero		976


//--------------------- SYMBOLS --------------------------

	.type		.nv.reservedSmem.offset0,@object
	.size		.nv.reservedSmem.offset0,0x4
	.type		.nv.reservedSmem.cap,@object
	.size		.nv.reservedSmem.cap,0x4
